//
// Generated by NVIDIA NVVM Compiler
//
// Compiler Build ID: CL-36424714
// Cuda compilation tools, release 13.0, V13.0.88
// Based on NVVM 20.0.0
//

.version 9.0
.target sm_100
.address_size 64

	// .globl	dx_batch_f32

.visible .entry dx_batch_f32(
	.param .u64 .ptr .align 1 dx_batch_f32_param_0,
	.param .u64 .ptr .align 1 dx_batch_f32_param_1,
	.param .u64 .ptr .align 1 dx_batch_f32_param_2,
	.param .u64 .ptr .align 1 dx_batch_f32_param_3,
	.param .u64 .ptr .align 1 dx_batch_f32_param_4,
	.param .u32 dx_batch_f32_param_5,
	.param .u32 dx_batch_f32_param_6,
	.param .u32 dx_batch_f32_param_7,
	.param .u64 .ptr .align 1 dx_batch_f32_param_8
)
{
	.reg .pred 	%p<43>;
	.reg .b16 	%rs<7>;
	.reg .b32 	%r<73>;
	.reg .b32 	%f<26>;
	.reg .b64 	%rd<62>;
	.reg .b64 	%fd<158>;

	ld.param.u64 	%rd17, [dx_batch_f32_param_0];
	ld.param.u64 	%rd18, [dx_batch_f32_param_1];
	ld.param.u64 	%rd19, [dx_batch_f32_param_2];
	ld.param.u64 	%rd20, [dx_batch_f32_param_3];
	ld.param.u64 	%rd15, [dx_batch_f32_param_4];
	ld.param.u32 	%r39, [dx_batch_f32_param_5];
	ld.param.u32 	%r41, [dx_batch_f32_param_6];
	ld.param.u32 	%r40, [dx_batch_f32_param_7];
	ld.param.u64 	%rd16, [dx_batch_f32_param_8];
	cvta.to.global.u64 	%rd1, %rd19;
	cvta.to.global.u64 	%rd2, %rd18;
	cvta.to.global.u64 	%rd3, %rd17;
	cvta.to.global.u64 	%rd4, %rd20;
	mov.u32 	%r42, %ctaid.x;
	mov.u32 	%r43, %ntid.x;
	mov.u32 	%r44, %tid.x;
	mad.lo.s32 	%r1, %r42, %r43, %r44;
	setp.ge.s32 	%p1, %r1, %r41;
	@%p1 bra 	$L__BB0_69;
	cvta.to.global.u64 	%rd21, %rd15;
	cvta.to.global.u64 	%rd5, %rd16;
	mul.lo.s32 	%r2, %r39, %r1;
	mul.wide.s32 	%rd22, %r1, 4;
	add.s64 	%rd23, %rd21, %rd22;
	ld.global.nc.u32 	%r3, [%rd23];
	setp.lt.s32 	%p2, %r3, 1;
	@%p2 bra 	$L__BB0_69;
	setp.lt.s32 	%p3, %r40, 0;
	add.s32 	%r37, %r40, 1;
	setp.ge.s32 	%p4, %r37, %r39;
	or.pred  	%p5, %p3, %p4;
	@%p5 bra 	$L__BB0_69;
	mul.wide.s32 	%rd24, %r2, 4;
	add.s64 	%rd6, %rd5, %rd24;
	add.s32 	%r5, %r3, -1;
	add.s32 	%r6, %r5, %r40;
	min.s32 	%r7, %r6, %r39;
	setp.lt.s32 	%p6, %r7, 1;
	@%p6 bra 	$L__BB0_16;
	and.b32  	%r8, %r7, 15;
	setp.lt.u32 	%p7, %r7, 16;
	mov.b32 	%r63, 0;
	@%p7 bra 	$L__BB0_7;
	and.b32  	%r63, %r7, 2147483632;
	neg.s32 	%r61, %r63;
	add.s64 	%rd26, %rd24, %rd5;
	add.s64 	%rd60, %rd26, 32;
$L__BB0_6:
	.pragma "nounroll";
	mov.b32 	%r46, 2143289344;
	st.global.u32 	[%rd60+-32], %r46;
	st.global.u32 	[%rd60+-28], %r46;
	st.global.u32 	[%rd60+-24], %r46;
	st.global.u32 	[%rd60+-20], %r46;
	st.global.u32 	[%rd60+-16], %r46;
	st.global.u32 	[%rd60+-12], %r46;
	st.global.u32 	[%rd60+-8], %r46;
	st.global.u32 	[%rd60+-4], %r46;
	st.global.u32 	[%rd60], %r46;
	st.global.u32 	[%rd60+4], %r46;
	st.global.u32 	[%rd60+8], %r46;
	st.global.u32 	[%rd60+12], %r46;
	st.global.u32 	[%rd60+16], %r46;
	st.global.u32 	[%rd60+20], %r46;
	st.global.u32 	[%rd60+24], %r46;
	st.global.u32 	[%rd60+28], %r46;
	add.s32 	%r61, %r61, 16;
	add.s64 	%rd60, %rd60, 64;
	setp.ne.s32 	%p8, %r61, 0;
	@%p8 bra 	$L__BB0_6;
$L__BB0_7:
	setp.eq.s32 	%p9, %r8, 0;
	@%p9 bra 	$L__BB0_16;
	and.b32  	%r14, %r7, 7;
	setp.lt.u32 	%p10, %r8, 8;
	@%p10 bra 	$L__BB0_10;
	mul.wide.u32 	%rd27, %r63, 4;
	add.s64 	%rd28, %rd6, %rd27;
	mov.b32 	%r47, 2143289344;
	st.global.u32 	[%rd28], %r47;
	st.global.u32 	[%rd28+4], %r47;
	st.global.u32 	[%rd28+8], %r47;
	st.global.u32 	[%rd28+12], %r47;
	st.global.u32 	[%rd28+16], %r47;
	st.global.u32 	[%rd28+20], %r47;
	st.global.u32 	[%rd28+24], %r47;
	st.global.u32 	[%rd28+28], %r47;
	add.s32 	%r63, %r63, 8;
$L__BB0_10:
	setp.eq.s32 	%p11, %r14, 0;
	@%p11 bra 	$L__BB0_16;
	and.b32  	%r17, %r7, 3;
	setp.lt.u32 	%p12, %r14, 4;
	@%p12 bra 	$L__BB0_13;
	mul.wide.u32 	%rd29, %r63, 4;
	add.s64 	%rd30, %rd6, %rd29;
	mov.b32 	%r48, 2143289344;
	st.global.u32 	[%rd30], %r48;
	st.global.u32 	[%rd30+4], %r48;
	st.global.u32 	[%rd30+8], %r48;
	st.global.u32 	[%rd30+12], %r48;
	add.s32 	%r63, %r63, 4;
$L__BB0_13:
	setp.eq.s32 	%p13, %r17, 0;
	@%p13 bra 	$L__BB0_16;
	mul.wide.u32 	%rd32, %r63, 4;
	add.s64 	%rd33, %rd24, %rd32;
	add.s64 	%rd61, %rd5, %rd33;
	neg.s32 	%r65, %r17;
$L__BB0_15:
	.pragma "nounroll";
	mov.b32 	%r49, 2143289344;
	st.global.u32 	[%rd61], %r49;
	add.s64 	%rd61, %rd61, 4;
	add.s32 	%r65, %r65, 1;
	setp.ne.s32 	%p14, %r65, 0;
	@%p14 bra 	$L__BB0_15;
$L__BB0_16:
	cvt.rn.f64.u32 	%fd72, %r3;
	rcp.rn.f64 	%fd1, %fd72;
	not.b32 	%r51, %r40;
	add.s32 	%r23, %r39, %r51;
	add.s32 	%r52, %r39, -2;
	setp.eq.s32 	%p15, %r52, %r40;
	mov.f64 	%fd150, 0d0000000000000000;
	mov.b32 	%r70, 0;
	mov.f32 	%f23, 0f7FC00000;
	mov.f64 	%fd149, %fd150;
	mov.f64 	%fd148, %fd150;
	@%p15 bra 	$L__BB0_52;
	add.s32 	%r67, %r40, 2;
	and.b32  	%r54, %r23, -2;
	neg.s32 	%r66, %r54;
	mov.f64 	%fd150, 0d0000000000000000;
	mov.b32 	%r70, 0;
	mov.f32 	%f23, 0f7FC00000;
$L__BB0_18:
	add.s32 	%r29, %r67, -1;
	cvt.u64.u32 	%rd34, %r29;
	add.s64 	%rd13, %rd4, %rd34;
	ld.global.nc.u8 	%rs1, [%rd13];
	cvt.u16.u8 	%rs2, %rs1;
	setp.eq.s16 	%p16, %rs2, 0;
	mul.wide.u32 	%rd35, %r29, 4;
	add.s64 	%rd14, %rd6, %rd35;
	@%p16 bra 	$L__BB0_20;
	st.global.f32 	[%rd14], %f23;
	bra.uni 	$L__BB0_34;
$L__BB0_20:
	mul.wide.u32 	%rd36, %r29, 8;
	add.s64 	%rd37, %rd3, %rd36;
	ld.global.nc.f64 	%fd5, [%rd37];
	add.s64 	%rd38, %rd2, %rd36;
	ld.global.nc.f64 	%fd6, [%rd38];
	add.s64 	%rd39, %rd1, %rd36;
	ld.global.nc.f64 	%fd7, [%rd39];
	setp.ge.s32 	%p17, %r70, %r5;
	@%p17 bra 	$L__BB0_29;
	add.f64 	%fd148, %fd148, %fd5;
	add.f64 	%fd149, %fd149, %fd6;
	add.f64 	%fd150, %fd150, %fd7;
	add.s32 	%r70, %r70, 1;
	setp.ne.s32 	%p20, %r70, %r5;
	@%p20 bra 	$L__BB0_27;
	setp.eq.f64 	%p22, %fd150, 0d0000000000000000;
	mov.f64 	%fd137, 0d0000000000000000;
	mov.f64 	%fd138, %fd137;
	@%p22 bra 	$L__BB0_24;
	div.rn.f64 	%fd88, %fd148, %fd150;
	mul.f64 	%fd137, %fd88, 0d4059000000000000;
	div.rn.f64 	%fd89, %fd149, %fd150;
	mul.f64 	%fd138, %fd89, 0d4059000000000000;
$L__BB0_24:
	add.f64 	%fd15, %fd137, %fd138;
	setp.eq.f64 	%p23, %fd15, 0d0000000000000000;
	mov.f32 	%f23, 0f00000000;
	@%p23 bra 	$L__BB0_26;
	sub.f64 	%fd90, %fd137, %fd138;
	abs.f64 	%fd91, %fd90;
	div.rn.f64 	%fd92, %fd91, %fd15;
	mul.f64 	%fd93, %fd92, 0d4059000000000000;
	cvt.rn.f32.f64 	%f23, %fd93;
$L__BB0_26:
	st.global.f32 	[%rd14], %f23;
	mov.u32 	%r70, %r5;
	bra.uni 	$L__BB0_34;
$L__BB0_27:
	setp.lt.s32 	%p21, %r29, %r6;
	@%p21 bra 	$L__BB0_34;
	mov.b32 	%r55, 2143289344;
	st.global.u32 	[%rd14], %r55;
	bra.uni 	$L__BB0_34;
$L__BB0_29:
	mul.f64 	%fd75, %fd1, %fd148;
	sub.f64 	%fd76, %fd148, %fd75;
	add.f64 	%fd148, %fd76, %fd5;
	mul.f64 	%fd77, %fd1, %fd149;
	sub.f64 	%fd78, %fd149, %fd77;
	add.f64 	%fd149, %fd78, %fd6;
	mul.f64 	%fd79, %fd1, %fd150;
	sub.f64 	%fd80, %fd150, %fd79;
	add.f64 	%fd150, %fd80, %fd7;
	setp.eq.f64 	%p18, %fd150, 0d0000000000000000;
	mov.f64 	%fd139, 0d0000000000000000;
	mov.f64 	%fd140, %fd139;
	@%p18 bra 	$L__BB0_31;
	div.rn.f64 	%fd81, %fd148, %fd150;
	mul.f64 	%fd139, %fd81, 0d4059000000000000;
	div.rn.f64 	%fd82, %fd149, %fd150;
	mul.f64 	%fd140, %fd82, 0d4059000000000000;
$L__BB0_31:
	add.f64 	%fd23, %fd139, %fd140;
	setp.eq.f64 	%p19, %fd23, 0d0000000000000000;
	@%p19 bra 	$L__BB0_33;
	sub.f64 	%fd83, %fd139, %fd140;
	abs.f64 	%fd84, %fd83;
	div.rn.f64 	%fd85, %fd84, %fd23;
	mul.f64 	%fd86, %fd85, 0d4059000000000000;
	cvt.rn.f32.f64 	%f23, %fd86;
	st.global.f32 	[%rd14], %f23;
	bra.uni 	$L__BB0_34;
$L__BB0_33:
	st.global.f32 	[%rd14], %f23;
$L__BB0_34:
	ld.global.nc.u8 	%rs3, [%rd13+1];
	cvt.u16.u8 	%rs4, %rs3;
	setp.eq.s16 	%p24, %rs4, 0;
	@%p24 bra 	$L__BB0_36;
	st.global.f32 	[%rd14+4], %f23;
	bra.uni 	$L__BB0_50;
$L__BB0_36:
	add.s32 	%r56, %r67, -1;
	mul.wide.u32 	%rd40, %r56, 8;
	add.s64 	%rd41, %rd3, %rd40;
	ld.global.nc.f64 	%fd27, [%rd41+8];
	add.s64 	%rd42, %rd2, %rd40;
	ld.global.nc.f64 	%fd28, [%rd42+8];
	add.s64 	%rd43, %rd1, %rd40;
	ld.global.nc.f64 	%fd29, [%rd43+8];
	setp.lt.s32 	%p25, %r70, %r5;
	@%p25 bra 	$L__BB0_42;
	mul.f64 	%fd95, %fd1, %fd148;
	sub.f64 	%fd96, %fd148, %fd95;
	add.f64 	%fd148, %fd96, %fd27;
	mul.f64 	%fd97, %fd1, %fd149;
	sub.f64 	%fd98, %fd149, %fd97;
	add.f64 	%fd149, %fd98, %fd28;
	mul.f64 	%fd99, %fd1, %fd150;
	sub.f64 	%fd100, %fd150, %fd99;
	add.f64 	%fd150, %fd100, %fd29;
	setp.eq.f64 	%p26, %fd150, 0d0000000000000000;
	mov.f64 	%fd144, 0d0000000000000000;
	mov.f64 	%fd145, %fd144;
	@%p26 bra 	$L__BB0_39;
	div.rn.f64 	%fd101, %fd148, %fd150;
	mul.f64 	%fd144, %fd101, 0d4059000000000000;
	div.rn.f64 	%fd102, %fd149, %fd150;
	mul.f64 	%fd145, %fd102, 0d4059000000000000;
$L__BB0_39:
	add.f64 	%fd37, %fd144, %fd145;
	setp.neu.f64 	%p27, %fd37, 0d0000000000000000;
	@%p27 bra 	$L__BB0_41;
	st.global.f32 	[%rd14+4], %f23;
	bra.uni 	$L__BB0_50;
$L__BB0_41:
	sub.f64 	%fd103, %fd144, %fd145;
	abs.f64 	%fd104, %fd103;
	div.rn.f64 	%fd105, %fd104, %fd37;
	mul.f64 	%fd106, %fd105, 0d4059000000000000;
	cvt.rn.f32.f64 	%f23, %fd106;
	st.global.f32 	[%rd14+4], %f23;
	bra.uni 	$L__BB0_50;
$L__BB0_42:
	add.f64 	%fd148, %fd148, %fd27;
	add.f64 	%fd149, %fd149, %fd28;
	add.f64 	%fd150, %fd150, %fd29;
	add.s32 	%r70, %r70, 1;
	setp.eq.s32 	%p28, %r70, %r5;
	@%p28 bra 	$L__BB0_45;
	setp.lt.s32 	%p29, %r67, %r6;
	@%p29 bra 	$L__BB0_50;
	mov.b32 	%r57, 2143289344;
	st.global.u32 	[%rd14+4], %r57;
	bra.uni 	$L__BB0_50;
$L__BB0_45:
	setp.eq.f64 	%p30, %fd150, 0d0000000000000000;
	mov.f64 	%fd146, 0d0000000000000000;
	mov.f64 	%fd147, %fd146;
	@%p30 bra 	$L__BB0_47;
	div.rn.f64 	%fd108, %fd148, %fd150;
	mul.f64 	%fd146, %fd108, 0d4059000000000000;
	div.rn.f64 	%fd109, %fd149, %fd150;
	mul.f64 	%fd147, %fd109, 0d4059000000000000;
$L__BB0_47:
	add.f64 	%fd45, %fd146, %fd147;
	setp.eq.f64 	%p31, %fd45, 0d0000000000000000;
	mov.f32 	%f23, 0f00000000;
	@%p31 bra 	$L__BB0_49;
	sub.f64 	%fd110, %fd146, %fd147;
	abs.f64 	%fd111, %fd110;
	div.rn.f64 	%fd112, %fd111, %fd45;
	mul.f64 	%fd113, %fd112, 0d4059000000000000;
	cvt.rn.f32.f64 	%f23, %fd113;
$L__BB0_49:
	st.global.f32 	[%rd14+4], %f23;
	mov.u32 	%r70, %r5;
$L__BB0_50:
	add.s32 	%r67, %r67, 2;
	add.s32 	%r66, %r66, 2;
	setp.ne.s32 	%p32, %r66, 0;
	@%p32 bra 	$L__BB0_18;
	add.s32 	%r37, %r67, -1;
$L__BB0_52:
	and.b32  	%r58, %r23, 1;
	setp.eq.b32 	%p33, %r58, 1;
	not.pred 	%p34, %p33;
	@%p34 bra 	$L__BB0_69;
	cvt.u64.u32 	%rd44, %r37;
	add.s64 	%rd45, %rd4, %rd44;
	ld.global.nc.u8 	%rs5, [%rd45];
	cvt.u16.u8 	%rs6, %rs5;
	setp.eq.s16 	%p35, %rs6, 0;
	@%p35 bra 	$L__BB0_55;
	mul.wide.u32 	%rd46, %r37, 4;
	add.s64 	%rd47, %rd6, %rd46;
	st.global.f32 	[%rd47], %f23;
	bra.uni 	$L__BB0_69;
$L__BB0_55:
	mul.wide.u32 	%rd48, %r37, 8;
	add.s64 	%rd49, %rd3, %rd48;
	ld.global.nc.f64 	%fd52, [%rd49];
	add.s64 	%rd50, %rd2, %rd48;
	ld.global.nc.f64 	%fd53, [%rd50];
	add.s64 	%rd51, %rd1, %rd48;
	ld.global.nc.f64 	%fd54, [%rd51];
	setp.lt.s32 	%p36, %r70, %r5;
	@%p36 bra 	$L__BB0_61;
	mul.f64 	%fd115, %fd1, %fd148;
	sub.f64 	%fd116, %fd148, %fd115;
	add.f64 	%fd55, %fd116, %fd52;
	mul.f64 	%fd117, %fd1, %fd149;
	sub.f64 	%fd118, %fd149, %fd117;
	add.f64 	%fd56, %fd118, %fd53;
	mul.f64 	%fd119, %fd1, %fd150;
	sub.f64 	%fd120, %fd150, %fd119;
	add.f64 	%fd57, %fd120, %fd54;
	setp.eq.f64 	%p37, %fd57, 0d0000000000000000;
	mov.f64 	%fd154, 0d0000000000000000;
	mov.f64 	%fd155, %fd154;
	@%p37 bra 	$L__BB0_58;
	div.rn.f64 	%fd121, %fd55, %fd57;
	mul.f64 	%fd154, %fd121, 0d4059000000000000;
	div.rn.f64 	%fd122, %fd56, %fd57;
	mul.f64 	%fd155, %fd122, 0d4059000000000000;
$L__BB0_58:
	add.f64 	%fd62, %fd154, %fd155;
	setp.neu.f64 	%p38, %fd62, 0d0000000000000000;
	@%p38 bra 	$L__BB0_60;
	mul.wide.u32 	%rd52, %r37, 4;
	add.s64 	%rd53, %rd6, %rd52;
	st.global.f32 	[%rd53], %f23;
	bra.uni 	$L__BB0_69;
$L__BB0_60:
	sub.f64 	%fd123, %fd154, %fd155;
	abs.f64 	%fd124, %fd123;
	div.rn.f64 	%fd125, %fd124, %fd62;
	mul.f64 	%fd126, %fd125, 0d4059000000000000;
	cvt.rn.f32.f64 	%f17, %fd126;
	mul.wide.u32 	%rd54, %r37, 4;
	add.s64 	%rd55, %rd6, %rd54;
	st.global.f32 	[%rd55], %f17;
	bra.uni 	$L__BB0_69;
$L__BB0_61:
	add.f64 	%fd63, %fd148, %fd52;
	add.f64 	%fd64, %fd149, %fd53;
	add.f64 	%fd65, %fd150, %fd54;
	add.s32 	%r59, %r3, -2;
	setp.eq.s32 	%p39, %r70, %r59;
	@%p39 bra 	$L__BB0_64;
	setp.lt.s32 	%p40, %r37, %r6;
	@%p40 bra 	$L__BB0_69;
	mul.wide.u32 	%rd56, %r37, 4;
	add.s64 	%rd57, %rd6, %rd56;
	mov.b32 	%r60, 2143289344;
	st.global.u32 	[%rd57], %r60;
	bra.uni 	$L__BB0_69;
$L__BB0_64:
	setp.eq.f64 	%p41, %fd65, 0d0000000000000000;
	mov.f64 	%fd156, 0d0000000000000000;
	mov.f64 	%fd157, %fd156;
	@%p41 bra 	$L__BB0_66;
	div.rn.f64 	%fd128, %fd63, %fd65;
	mul.f64 	%fd156, %fd128, 0d4059000000000000;
	div.rn.f64 	%fd129, %fd64, %fd65;
	mul.f64 	%fd157, %fd129, 0d4059000000000000;
$L__BB0_66:
	add.f64 	%fd70, %fd156, %fd157;
	setp.eq.f64 	%p42, %fd70, 0d0000000000000000;
	mov.f32 	%f25, 0f00000000;
	@%p42 bra 	$L__BB0_68;
	sub.f64 	%fd130, %fd156, %fd157;
	abs.f64 	%fd131, %fd130;
	div.rn.f64 	%fd132, %fd131, %fd70;
	mul.f64 	%fd133, %fd132, 0d4059000000000000;
	cvt.rn.f32.f64 	%f25, %fd133;
$L__BB0_68:
	mul.wide.u32 	%rd58, %r37, 4;
	add.s64 	%rd59, %rd6, %rd58;
	st.global.f32 	[%rd59], %f25;
$L__BB0_69:
	ret;

}
	// .globl	dx_many_series_one_param_time_major_f32
.visible .entry dx_many_series_one_param_time_major_f32(
	.param .u64 .ptr .align 1 dx_many_series_one_param_time_major_f32_param_0,
	.param .u64 .ptr .align 1 dx_many_series_one_param_time_major_f32_param_1,
	.param .u64 .ptr .align 1 dx_many_series_one_param_time_major_f32_param_2,
	.param .u32 dx_many_series_one_param_time_major_f32_param_3,
	.param .u32 dx_many_series_one_param_time_major_f32_param_4,
	.param .u32 dx_many_series_one_param_time_major_f32_param_5,
	.param .u64 .ptr .align 1 dx_many_series_one_param_time_major_f32_param_6,
	.param .u64 .ptr .align 1 dx_many_series_one_param_time_major_f32_param_7
)
{
	.reg .pred 	%p<38>;
	.reg .b32 	%r<62>;
	.reg .b32 	%f<21>;
	.reg .b64 	%rd<67>;
	.reg .b64 	%fd<83>;

	ld.param.u64 	%rd8, [dx_many_series_one_param_time_major_f32_param_0];
	ld.param.u64 	%rd9, [dx_many_series_one_param_time_major_f32_param_1];
	ld.param.u64 	%rd10, [dx_many_series_one_param_time_major_f32_param_2];
	ld.param.u32 	%r32, [dx_many_series_one_param_time_major_f32_param_3];
	ld.param.u32 	%r33, [dx_many_series_one_param_time_major_f32_param_4];
	ld.param.u32 	%r34, [dx_many_series_one_param_time_major_f32_param_5];
	ld.param.u64 	%rd11, [dx_many_series_one_param_time_major_f32_param_6];
	ld.param.u64 	%rd12, [dx_many_series_one_param_time_major_f32_param_7];
	cvta.to.global.u64 	%rd1, %rd12;
	cvta.to.global.u64 	%rd2, %rd10;
	cvta.to.global.u64 	%rd3, %rd9;
	cvta.to.global.u64 	%rd4, %rd8;
	mov.u32 	%r35, %ctaid.x;
	mov.u32 	%r36, %ntid.x;
	mov.u32 	%r37, %tid.x;
	mad.lo.s32 	%r1, %r35, %r36, %r37;
	setp.ge.s32 	%p1, %r1, %r32;
	setp.lt.s32 	%p2, %r34, 1;
	or.pred  	%p3, %p1, %p2;
	@%p3 bra 	$L__BB1_34;
	cvta.to.global.u64 	%rd13, %rd11;
	mul.wide.s32 	%rd14, %r1, 4;
	add.s64 	%rd15, %rd13, %rd14;
	ld.global.nc.u32 	%r58, [%rd15];
	setp.lt.s32 	%p4, %r58, 0;
	add.s32 	%r3, %r58, 1;
	setp.ge.s32 	%p5, %r3, %r33;
	or.pred  	%p6, %p4, %p5;
	@%p6 bra 	$L__BB1_34;
	add.s32 	%r4, %r34, -1;
	add.s32 	%r5, %r4, %r58;
	min.s32 	%r6, %r5, %r33;
	setp.lt.s32 	%p7, %r6, 1;
	@%p7 bra 	$L__BB1_14;
	and.b32  	%r7, %r6, 7;
	setp.lt.u32 	%p8, %r6, 8;
	mov.b32 	%r55, 0;
	@%p8 bra 	$L__BB1_6;
	and.b32  	%r55, %r6, 2147483640;
	neg.s32 	%r53, %r55;
	shl.b32 	%r10, %r32, 3;
	mul.wide.s32 	%rd18, %r32, 4;
	mov.u32 	%r52, %r1;
$L__BB1_5:
	.pragma "nounroll";
	mul.wide.s32 	%rd16, %r52, 4;
	add.s64 	%rd17, %rd1, %rd16;
	mov.b32 	%r40, 2143289344;
	st.global.u32 	[%rd17], %r40;
	add.s64 	%rd19, %rd17, %rd18;
	st.global.u32 	[%rd19], %r40;
	add.s64 	%rd20, %rd19, %rd18;
	st.global.u32 	[%rd20], %r40;
	add.s64 	%rd21, %rd20, %rd18;
	st.global.u32 	[%rd21], %r40;
	add.s64 	%rd22, %rd21, %rd18;
	st.global.u32 	[%rd22], %r40;
	add.s64 	%rd23, %rd22, %rd18;
	st.global.u32 	[%rd23], %r40;
	add.s64 	%rd24, %rd23, %rd18;
	st.global.u32 	[%rd24], %r40;
	add.s64 	%rd25, %rd24, %rd18;
	st.global.u32 	[%rd25], %r40;
	add.s32 	%r53, %r53, 8;
	add.s32 	%r52, %r52, %r10;
	setp.ne.s32 	%p9, %r53, 0;
	@%p9 bra 	$L__BB1_5;
$L__BB1_6:
	setp.eq.s32 	%p10, %r7, 0;
	@%p10 bra 	$L__BB1_14;
	and.b32  	%r16, %r6, 3;
	setp.lt.u32 	%p11, %r7, 4;
	@%p11 bra 	$L__BB1_9;
	mad.lo.s32 	%r41, %r55, %r32, %r1;
	mul.wide.s32 	%rd26, %r41, 4;
	add.s64 	%rd27, %rd1, %rd26;
	mov.b32 	%r42, 2143289344;
	st.global.u32 	[%rd27], %r42;
	mul.wide.s32 	%rd28, %r32, 4;
	add.s64 	%rd29, %rd27, %rd28;
	st.global.u32 	[%rd29], %r42;
	add.s64 	%rd30, %rd29, %rd28;
	st.global.u32 	[%rd30], %r42;
	add.s64 	%rd31, %rd30, %rd28;
	st.global.u32 	[%rd31], %r42;
	add.s32 	%r55, %r55, 4;
$L__BB1_9:
	setp.eq.s32 	%p12, %r16, 0;
	@%p12 bra 	$L__BB1_14;
	setp.eq.s32 	%p13, %r16, 1;
	@%p13 bra 	$L__BB1_12;
	mad.lo.s32 	%r43, %r55, %r32, %r1;
	mul.wide.s32 	%rd32, %r43, 4;
	add.s64 	%rd33, %rd1, %rd32;
	mov.b32 	%r44, 2143289344;
	st.global.u32 	[%rd33], %r44;
	mul.wide.s32 	%rd34, %r32, 4;
	add.s64 	%rd35, %rd33, %rd34;
	st.global.u32 	[%rd35], %r44;
	add.s32 	%r55, %r55, 2;
$L__BB1_12:
	and.b32  	%r45, %r6, 1;
	setp.eq.b32 	%p14, %r45, 1;
	not.pred 	%p15, %p14;
	@%p15 bra 	$L__BB1_14;
	mad.lo.s32 	%r46, %r55, %r32, %r1;
	mul.wide.s32 	%rd36, %r46, 4;
	add.s64 	%rd37, %rd1, %rd36;
	mov.b32 	%r47, 2143289344;
	st.global.u32 	[%rd37], %r47;
$L__BB1_14:
	cvt.rn.f64.u32 	%fd33, %r34;
	rcp.rn.f64 	%fd1, %fd33;
	mad.lo.s32 	%r49, %r58, %r32, %r1;
	mul.wide.s32 	%rd38, %r49, 4;
	add.s64 	%rd39, %rd4, %rd38;
	add.s64 	%rd40, %rd3, %rd38;
	add.s64 	%rd41, %rd2, %rd38;
	ld.global.nc.f32 	%f17, [%rd41];
	ld.global.nc.f32 	%f12, [%rd40];
	cvt.f64.f32 	%fd4, %f12;
	ld.global.nc.f32 	%f13, [%rd39];
	cvt.f64.f32 	%fd5, %f13;
	sub.s32 	%r59, %r58, %r33;
	mad.lo.s32 	%r57, %r32, %r3, %r1;
	mov.f64 	%fd82, 0d0000000000000000;
	mov.b32 	%r61, 0;
	mov.f32 	%f20, 0f7FC00000;
	mov.f64 	%fd81, %fd82;
	mov.f64 	%fd80, %fd82;
$L__BB1_15:
	mov.f32 	%f2, %f17;
	ld.param.u64 	%rd64, [dx_many_series_one_param_time_major_f32_param_7];
	ld.param.u64 	%rd63, [dx_many_series_one_param_time_major_f32_param_2];
	ld.param.u64 	%rd62, [dx_many_series_one_param_time_major_f32_param_1];
	ld.param.u64 	%rd61, [dx_many_series_one_param_time_major_f32_param_0];
	cvta.to.global.u64 	%rd5, %rd64;
	add.s32 	%r58, %r58, 1;
	cvta.to.global.u64 	%rd42, %rd61;
	mul.wide.s32 	%rd43, %r57, 4;
	add.s64 	%rd44, %rd42, %rd43;
	ld.global.nc.f32 	%f4, [%rd44];
	cvta.to.global.u64 	%rd45, %rd62;
	add.s64 	%rd46, %rd45, %rd43;
	ld.global.nc.f32 	%f14, [%rd46];
	cvta.to.global.u64 	%rd47, %rd63;
	add.s64 	%rd48, %rd47, %rd43;
	ld.global.nc.f32 	%f17, [%rd48];
	setp.num.f32 	%p16, %f4, %f4;
	setp.num.f32 	%p17, %f14, %f14;
	and.pred  	%p18, %p16, %p17;
	setp.num.f32 	%p19, %f17, %f17;
	and.pred  	%p20, %p18, %p19;
	@%p20 bra 	$L__BB1_17;
	add.s64 	%rd50, %rd5, %rd43;
	st.global.f32 	[%rd50], %f20;
	bra.uni 	$L__BB1_33;
$L__BB1_17:
	setp.num.f64 	%p21, %fd5, %fd5;
	setp.num.f64 	%p22, %fd4, %fd4;
	and.pred  	%p23, %p21, %p22;
	setp.num.f32 	%p24, %f2, %f2;
	and.pred  	%p25, %p23, %p24;
	@%p25 bra 	$L__BB1_19;
	add.s64 	%rd52, %rd5, %rd43;
	mov.b32 	%r50, 2143289344;
	st.global.u32 	[%rd52], %r50;
	bra.uni 	$L__BB1_33;
$L__BB1_19:
	cvt.f64.f32 	%fd34, %f2;
	cvt.f64.f32 	%fd35, %f4;
	sub.f64 	%fd36, %fd35, %fd5;
	cvt.f64.f32 	%fd38, %f14;
	sub.f64 	%fd39, %fd4, %fd38;
	setp.gt.f64 	%p26, %fd36, 0d0000000000000000;
	setp.gt.f64 	%p27, %fd36, %fd39;
	selp.f64 	%fd41, %fd36, 0d0000000000000000, %p27;
	selp.f64 	%fd9, %fd41, 0d0000000000000000, %p26;
	setp.gt.f64 	%p28, %fd39, 0d0000000000000000;
	setp.gt.f64 	%p29, %fd39, %fd36;
	selp.f64 	%fd42, %fd39, 0d0000000000000000, %p29;
	selp.f64 	%fd10, %fd42, 0d0000000000000000, %p28;
	sub.f64 	%fd43, %fd35, %fd38;
	sub.f64 	%fd44, %fd35, %fd34;
	abs.f64 	%fd45, %fd44;
	sub.f64 	%fd46, %fd38, %fd34;
	abs.f64 	%fd47, %fd46;
	max.f64 	%fd48, %fd43, %fd45;
	max.f64 	%fd11, %fd48, %fd47;
	setp.ge.s32 	%p30, %r61, %r4;
	@%p30 bra 	$L__BB1_28;
	ld.param.u64 	%rd66, [dx_many_series_one_param_time_major_f32_param_7];
	cvta.to.global.u64 	%rd6, %rd66;
	add.f64 	%fd80, %fd80, %fd9;
	add.f64 	%fd81, %fd81, %fd10;
	add.f64 	%fd82, %fd82, %fd11;
	add.s32 	%r61, %r61, 1;
	setp.ne.s32 	%p33, %r61, %r4;
	@%p33 bra 	$L__BB1_26;
	setp.eq.f64 	%p35, %fd82, 0d0000000000000000;
	mov.f64 	%fd76, 0d0000000000000000;
	mov.f64 	%fd77, %fd76;
	@%p35 bra 	$L__BB1_23;
	div.rn.f64 	%fd65, %fd80, %fd82;
	mul.f64 	%fd76, %fd65, 0d4059000000000000;
	div.rn.f64 	%fd66, %fd81, %fd82;
	mul.f64 	%fd77, %fd66, 0d4059000000000000;
$L__BB1_23:
	add.f64 	%fd19, %fd76, %fd77;
	setp.eq.f64 	%p36, %fd19, 0d0000000000000000;
	mov.f32 	%f20, 0f00000000;
	@%p36 bra 	$L__BB1_25;
	sub.f64 	%fd67, %fd76, %fd77;
	abs.f64 	%fd68, %fd67;
	div.rn.f64 	%fd69, %fd68, %fd19;
	mul.f64 	%fd70, %fd69, 0d4059000000000000;
	cvt.rn.f32.f64 	%f20, %fd70;
$L__BB1_25:
	mul.wide.s32 	%rd59, %r57, 4;
	add.s64 	%rd60, %rd6, %rd59;
	st.global.f32 	[%rd60], %f20;
	mov.u32 	%r61, %r4;
	bra.uni 	$L__BB1_33;
$L__BB1_26:
	setp.lt.s32 	%p34, %r58, %r5;
	@%p34 bra 	$L__BB1_33;
	mul.wide.s32 	%rd57, %r57, 4;
	add.s64 	%rd58, %rd6, %rd57;
	mov.b32 	%r51, 2143289344;
	st.global.u32 	[%rd58], %r51;
	bra.uni 	$L__BB1_33;
$L__BB1_28:
	mul.f64 	%fd50, %fd1, %fd80;
	sub.f64 	%fd51, %fd80, %fd50;
	add.f64 	%fd80, %fd51, %fd9;
	mul.f64 	%fd52, %fd1, %fd81;
	sub.f64 	%fd53, %fd81, %fd52;
	add.f64 	%fd81, %fd53, %fd10;
	mul.f64 	%fd54, %fd1, %fd82;
	sub.f64 	%fd55, %fd82, %fd54;
	add.f64 	%fd82, %fd55, %fd11;
	setp.eq.f64 	%p31, %fd82, 0d0000000000000000;
	mov.f64 	%fd78, 0d0000000000000000;
	mov.f64 	%fd79, %fd78;
	@%p31 bra 	$L__BB1_30;
	div.rn.f64 	%fd56, %fd80, %fd82;
	mul.f64 	%fd78, %fd56, 0d4059000000000000;
	div.rn.f64 	%fd57, %fd81, %fd82;
	mul.f64 	%fd79, %fd57, 0d4059000000000000;
$L__BB1_30:
	ld.param.u64 	%rd65, [dx_many_series_one_param_time_major_f32_param_7];
	cvta.to.global.u64 	%rd7, %rd65;
	add.f64 	%fd58, %fd78, %fd79;
	setp.eq.f64 	%p32, %fd58, 0d0000000000000000;
	@%p32 bra 	$L__BB1_32;
	sub.f64 	%fd59, %fd78, %fd79;
	abs.f64 	%fd60, %fd59;
	div.rn.f64 	%fd62, %fd60, %fd58;
	mul.f64 	%fd63, %fd62, 0d4059000000000000;
	cvt.rn.f32.f64 	%f20, %fd63;
	mul.wide.s32 	%rd55, %r57, 4;
	add.s64 	%rd56, %rd7, %rd55;
	st.global.f32 	[%rd56], %f20;
	bra.uni 	$L__BB1_33;
$L__BB1_32:
	mul.wide.s32 	%rd53, %r57, 4;
	add.s64 	%rd54, %rd7, %rd53;
	st.global.f32 	[%rd54], %f20;
$L__BB1_33:
	cvt.f64.f32 	%fd5, %f4;
	cvt.f64.f32 	%fd4, %f14;
	add.s32 	%r59, %r59, 1;
	add.s32 	%r57, %r57, %r32;
	setp.ne.s32 	%p37, %r59, -1;
	@%p37 bra 	$L__BB1_15;
$L__BB1_34:
	ret;

}
	// .globl	dx_batch_f32_fast
.visible .entry dx_batch_f32_fast(
	.param .u64 .ptr .align 1 dx_batch_f32_fast_param_0,
	.param .u64 .ptr .align 1 dx_batch_f32_fast_param_1,
	.param .u64 .ptr .align 1 dx_batch_f32_fast_param_2,
	.param .u64 .ptr .align 1 dx_batch_f32_fast_param_3,
	.param .u64 .ptr .align 1 dx_batch_f32_fast_param_4,
	.param .u32 dx_batch_f32_fast_param_5,
	.param .u32 dx_batch_f32_fast_param_6,
	.param .u32 dx_batch_f32_fast_param_7,
	.param .u64 .ptr .align 1 dx_batch_f32_fast_param_8
)
{
	.reg .pred 	%p<23>;
	.reg .b16 	%rs<3>;
	.reg .b32 	%r<56>;
	.reg .b32 	%f<94>;
	.reg .b64 	%rd<53>;
	.reg .b64 	%fd<3>;

	ld.param.u64 	%rd21, [dx_batch_f32_fast_param_0];
	ld.param.u64 	%rd22, [dx_batch_f32_fast_param_1];
	ld.param.u64 	%rd23, [dx_batch_f32_fast_param_3];
	ld.param.u64 	%rd24, [dx_batch_f32_fast_param_4];
	ld.param.u32 	%r31, [dx_batch_f32_fast_param_5];
	ld.param.u32 	%r33, [dx_batch_f32_fast_param_6];
	ld.param.u32 	%r52, [dx_batch_f32_fast_param_7];
	ld.param.u64 	%rd25, [dx_batch_f32_fast_param_8];
	mov.u32 	%r34, %ctaid.x;
	mov.u32 	%r35, %ntid.x;
	mov.u32 	%r36, %tid.x;
	mad.lo.s32 	%r1, %r34, %r35, %r36;
	setp.ge.s32 	%p1, %r1, %r33;
	@%p1 bra 	$L__BB2_29;
	cvta.to.global.u64 	%rd26, %rd24;
	cvta.to.global.u64 	%rd1, %rd25;
	mul.lo.s32 	%r2, %r31, %r1;
	mul.wide.s32 	%rd27, %r1, 4;
	add.s64 	%rd28, %rd26, %rd27;
	ld.global.nc.u32 	%r3, [%rd28];
	setp.lt.s32 	%p2, %r3, 1;
	setp.lt.s32 	%p3, %r52, 0;
	or.pred  	%p4, %p3, %p2;
	add.s32 	%r4, %r52, 1;
	setp.ge.s32 	%p5, %r4, %r31;
	or.pred  	%p6, %p4, %p5;
	@%p6 bra 	$L__BB2_29;
	add.s32 	%r37, %r52, %r3;
	add.s32 	%r5, %r37, -1;
	min.s32 	%r6, %r5, %r31;
	setp.lt.s32 	%p7, %r6, 1;
	@%p7 bra 	$L__BB2_15;
	and.b32  	%r7, %r6, 15;
	setp.lt.u32 	%p8, %r6, 16;
	mov.b32 	%r49, 0;
	@%p8 bra 	$L__BB2_6;
	and.b32  	%r49, %r6, 2147483632;
	neg.s32 	%r47, %r49;
	mul.wide.s32 	%rd29, %r2, 4;
	add.s64 	%rd30, %rd29, %rd1;
	add.s64 	%rd47, %rd30, 32;
$L__BB2_5:
	.pragma "nounroll";
	mov.b32 	%r39, 2143289344;
	st.global.u32 	[%rd47+-32], %r39;
	st.global.u32 	[%rd47+-28], %r39;
	st.global.u32 	[%rd47+-24], %r39;
	st.global.u32 	[%rd47+-20], %r39;
	st.global.u32 	[%rd47+-16], %r39;
	st.global.u32 	[%rd47+-12], %r39;
	st.global.u32 	[%rd47+-8], %r39;
	st.global.u32 	[%rd47+-4], %r39;
	st.global.u32 	[%rd47], %r39;
	st.global.u32 	[%rd47+4], %r39;
	st.global.u32 	[%rd47+8], %r39;
	st.global.u32 	[%rd47+12], %r39;
	st.global.u32 	[%rd47+16], %r39;
	st.global.u32 	[%rd47+20], %r39;
	st.global.u32 	[%rd47+24], %r39;
	st.global.u32 	[%rd47+28], %r39;
	add.s32 	%r47, %r47, 16;
	add.s64 	%rd47, %rd47, 64;
	setp.ne.s32 	%p9, %r47, 0;
	@%p9 bra 	$L__BB2_5;
$L__BB2_6:
	setp.eq.s32 	%p10, %r7, 0;
	@%p10 bra 	$L__BB2_15;
	mul.wide.s32 	%rd31, %r2, 4;
	add.s64 	%rd5, %rd1, %rd31;
	and.b32  	%r13, %r6, 7;
	setp.lt.u32 	%p11, %r7, 8;
	@%p11 bra 	$L__BB2_9;
	mul.wide.u32 	%rd32, %r49, 4;
	add.s64 	%rd33, %rd5, %rd32;
	mov.b32 	%r40, 2143289344;
	st.global.u32 	[%rd33], %r40;
	st.global.u32 	[%rd33+4], %r40;
	st.global.u32 	[%rd33+8], %r40;
	st.global.u32 	[%rd33+12], %r40;
	st.global.u32 	[%rd33+16], %r40;
	st.global.u32 	[%rd33+20], %r40;
	st.global.u32 	[%rd33+24], %r40;
	st.global.u32 	[%rd33+28], %r40;
	add.s32 	%r49, %r49, 8;
$L__BB2_9:
	setp.eq.s32 	%p12, %r13, 0;
	@%p12 bra 	$L__BB2_15;
	and.b32  	%r16, %r6, 3;
	setp.lt.u32 	%p13, %r13, 4;
	@%p13 bra 	$L__BB2_12;
	mul.wide.u32 	%rd34, %r49, 4;
	add.s64 	%rd35, %rd5, %rd34;
	mov.b32 	%r41, 2143289344;
	st.global.u32 	[%rd35], %r41;
	st.global.u32 	[%rd35+4], %r41;
	st.global.u32 	[%rd35+8], %r41;
	st.global.u32 	[%rd35+12], %r41;
	add.s32 	%r49, %r49, 4;
$L__BB2_12:
	setp.eq.s32 	%p14, %r16, 0;
	@%p14 bra 	$L__BB2_15;
	mul.wide.u32 	%rd37, %r49, 4;
	add.s64 	%rd38, %rd31, %rd37;
	add.s64 	%rd48, %rd1, %rd38;
	neg.s32 	%r51, %r16;
$L__BB2_14:
	.pragma "nounroll";
	mov.b32 	%r42, 2143289344;
	st.global.u32 	[%rd48], %r42;
	add.s64 	%rd48, %rd48, 4;
	add.s32 	%r51, %r51, 1;
	setp.ne.s32 	%p15, %r51, 0;
	@%p15 bra 	$L__BB2_14;
$L__BB2_15:
	cvt.rn.f32.u32 	%f33, %r3;
	rcp.rn.f32 	%f34, %f33;
	mov.f32 	%f35, 0f3F800000;
	sub.f32 	%f1, %f35, %f34;
	add.s32 	%r55, %r3, -1;
	sub.s32 	%r53, %r52, %r31;
	mul.wide.s32 	%rd39, %r2, 4;
	cvt.u64.u32 	%rd40, %r4;
	mul.wide.u32 	%rd41, %r4, 4;
	add.s64 	%rd42, %rd39, %rd41;
	add.s64 	%rd52, %rd1, %rd42;
	mul.wide.u32 	%rd43, %r4, 8;
	cvta.to.global.u64 	%rd44, %rd22;
	add.s64 	%rd51, %rd44, %rd43;
	cvta.to.global.u64 	%rd45, %rd21;
	add.s64 	%rd50, %rd45, %rd43;
	cvta.to.global.u64 	%rd46, %rd23;
	add.s64 	%rd49, %rd46, %rd40;
	mov.f32 	%f92, 0f00000000;
	mov.f32 	%f93, 0f7FC00000;
	mov.f32 	%f91, %f92;
	mov.f32 	%f90, %f92;
	mov.f32 	%f89, %f92;
$L__BB2_16:
	add.s32 	%r52, %r52, 1;
	ld.global.nc.u8 	%rs1, [%rd49];
	cvt.u16.u8 	%rs2, %rs1;
	setp.eq.s16 	%p16, %rs2, 0;
	@%p16 bra 	$L__BB2_18;
	st.global.f32 	[%rd52], %f93;
	bra.uni 	$L__BB2_28;
$L__BB2_18:
	ld.global.nc.f64 	%fd1, [%rd50];
	cvt.rn.f32.f64 	%f7, %fd1;
	ld.global.nc.f64 	%fd2, [%rd51];
	cvt.rn.f32.f64 	%f8, %fd2;
	setp.lt.s32 	%p17, %r55, 1;
	@%p17 bra 	$L__BB2_25;
	add.f32 	%f63, %f90, %f7;
	sub.f32 	%f64, %f63, %f90;
	sub.f32 	%f65, %f63, %f64;
	sub.f32 	%f66, %f90, %f65;
	sub.f32 	%f67, %f7, %f64;
	add.f32 	%f68, %f67, %f66;
	add.f32 	%f69, %f89, %f68;
	add.f32 	%f9, %f90, %f69;
	sub.f32 	%f70, %f9, %f90;
	sub.f32 	%f89, %f69, %f70;
	add.f32 	%f71, %f92, %f8;
	sub.f32 	%f72, %f71, %f92;
	sub.f32 	%f73, %f71, %f72;
	sub.f32 	%f74, %f92, %f73;
	sub.f32 	%f75, %f8, %f72;
	add.f32 	%f76, %f75, %f74;
	add.f32 	%f77, %f91, %f76;
	add.f32 	%f11, %f92, %f77;
	sub.f32 	%f78, %f11, %f92;
	sub.f32 	%f91, %f77, %f78;
	add.s32 	%r55, %r55, -1;
	setp.ne.s32 	%p19, %r55, 0;
	@%p19 bra 	$L__BB2_23;
	add.f32 	%f13, %f9, %f89;
	add.f32 	%f14, %f11, %f91;
	add.f32 	%f15, %f13, %f14;
	setp.leu.f32 	%p21, %f15, 0f00000000;
	mov.f32 	%f93, 0f00000000;
	@%p21 bra 	$L__BB2_22;
	sub.f32 	%f80, %f13, %f14;
	abs.f32 	%f81, %f80;
	div.rn.f32 	%f82, %f81, %f15;
	mul.f32 	%f93, %f82, 0f42C80000;
$L__BB2_22:
	st.global.f32 	[%rd52], %f93;
	mov.b32 	%r55, 0;
	mov.f32 	%f90, %f9;
	mov.f32 	%f92, %f11;
	bra.uni 	$L__BB2_28;
$L__BB2_23:
	setp.lt.s32 	%p20, %r52, %r5;
	mov.f32 	%f90, %f9;
	mov.f32 	%f92, %f11;
	@%p20 bra 	$L__BB2_28;
	mov.b32 	%r45, 2143289344;
	st.global.u32 	[%rd52], %r45;
	mov.f32 	%f90, %f9;
	mov.f32 	%f92, %f11;
	bra.uni 	$L__BB2_28;
$L__BB2_25:
	mul.f32 	%f36, %f1, %f90;
	neg.f32 	%f37, %f36;
	fma.rn.f32 	%f38, %f1, %f90, %f37;
	fma.rn.f32 	%f39, %f1, %f89, %f38;
	add.f32 	%f40, %f36, %f7;
	sub.f32 	%f41, %f40, %f36;
	sub.f32 	%f42, %f40, %f41;
	sub.f32 	%f43, %f36, %f42;
	sub.f32 	%f44, %f7, %f41;
	add.f32 	%f45, %f44, %f43;
	add.f32 	%f46, %f39, %f45;
	add.f32 	%f90, %f40, %f46;
	sub.f32 	%f47, %f90, %f40;
	sub.f32 	%f89, %f46, %f47;
	mul.f32 	%f48, %f1, %f92;
	neg.f32 	%f49, %f48;
	fma.rn.f32 	%f50, %f1, %f92, %f49;
	fma.rn.f32 	%f51, %f1, %f91, %f50;
	add.f32 	%f52, %f48, %f8;
	sub.f32 	%f53, %f52, %f48;
	sub.f32 	%f54, %f52, %f53;
	sub.f32 	%f55, %f48, %f54;
	sub.f32 	%f56, %f8, %f53;
	add.f32 	%f57, %f56, %f55;
	add.f32 	%f58, %f51, %f57;
	add.f32 	%f92, %f52, %f58;
	sub.f32 	%f59, %f92, %f52;
	sub.f32 	%f91, %f58, %f59;
	add.f32 	%f22, %f90, %f89;
	add.f32 	%f23, %f92, %f91;
	add.f32 	%f24, %f22, %f23;
	setp.leu.f32 	%p18, %f24, 0f00000000;
	@%p18 bra 	$L__BB2_27;
	sub.f32 	%f60, %f22, %f23;
	abs.f32 	%f61, %f60;
	div.rn.f32 	%f62, %f61, %f24;
	mul.f32 	%f93, %f62, 0f42C80000;
	st.global.f32 	[%rd52], %f93;
	mov.b32 	%r55, 0;
	bra.uni 	$L__BB2_28;
$L__BB2_27:
	st.global.f32 	[%rd52], %f93;
	mov.b32 	%r55, 0;
$L__BB2_28:
	add.s32 	%r53, %r53, 1;
	add.s64 	%rd52, %rd52, 4;
	add.s64 	%rd51, %rd51, 8;
	add.s64 	%rd50, %rd50, 8;
	add.s64 	%rd49, %rd49, 1;
	setp.ne.s32 	%p22, %r53, -1;
	@%p22 bra 	$L__BB2_16;
$L__BB2_29:
	ret;

}
	// .globl	dx_many_series_one_param_time_major_f32_fast
.visible .entry dx_many_series_one_param_time_major_f32_fast(
	.param .u64 .ptr .align 1 dx_many_series_one_param_time_major_f32_fast_param_0,
	.param .u64 .ptr .align 1 dx_many_series_one_param_time_major_f32_fast_param_1,
	.param .u64 .ptr .align 1 dx_many_series_one_param_time_major_f32_fast_param_2,
	.param .u32 dx_many_series_one_param_time_major_f32_fast_param_3,
	.param .u32 dx_many_series_one_param_time_major_f32_fast_param_4,
	.param .u32 dx_many_series_one_param_time_major_f32_fast_param_5,
	.param .u64 .ptr .align 1 dx_many_series_one_param_time_major_f32_fast_param_6,
	.param .u64 .ptr .align 1 dx_many_series_one_param_time_major_f32_fast_param_7
)
{
	.reg .pred 	%p<36>;
	.reg .b32 	%r<64>;
	.reg .b32 	%f<122>;
	.reg .b64 	%rd<55>;

	ld.param.u64 	%rd6, [dx_many_series_one_param_time_major_f32_fast_param_0];
	ld.param.u64 	%rd7, [dx_many_series_one_param_time_major_f32_fast_param_1];
	ld.param.u64 	%rd8, [dx_many_series_one_param_time_major_f32_fast_param_2];
	ld.param.u32 	%r32, [dx_many_series_one_param_time_major_f32_fast_param_3];
	ld.param.u32 	%r33, [dx_many_series_one_param_time_major_f32_fast_param_4];
	ld.param.u32 	%r34, [dx_many_series_one_param_time_major_f32_fast_param_5];
	ld.param.u64 	%rd5, [dx_many_series_one_param_time_major_f32_fast_param_6];
	ld.param.u64 	%rd9, [dx_many_series_one_param_time_major_f32_fast_param_7];
	cvta.to.global.u64 	%rd1, %rd9;
	cvta.to.global.u64 	%rd2, %rd8;
	cvta.to.global.u64 	%rd3, %rd7;
	cvta.to.global.u64 	%rd4, %rd6;
	mov.u32 	%r35, %ctaid.x;
	mov.u32 	%r36, %ntid.x;
	mov.u32 	%r37, %tid.x;
	mad.lo.s32 	%r1, %r35, %r36, %r37;
	setp.ge.s32 	%p1, %r1, %r32;
	setp.lt.s32 	%p2, %r34, 1;
	or.pred  	%p3, %p1, %p2;
	@%p3 bra 	$L__BB3_30;
	cvta.to.global.u64 	%rd10, %rd5;
	mul.wide.s32 	%rd11, %r1, 4;
	add.s64 	%rd12, %rd10, %rd11;
	ld.global.nc.u32 	%r60, [%rd12];
	setp.lt.s32 	%p4, %r60, 0;
	add.s32 	%r3, %r60, 1;
	setp.ge.s32 	%p5, %r3, %r33;
	or.pred  	%p6, %p4, %p5;
	@%p6 bra 	$L__BB3_30;
	add.s32 	%r63, %r34, -1;
	add.s32 	%r5, %r63, %r60;
	min.s32 	%r6, %r5, %r33;
	setp.lt.s32 	%p7, %r6, 1;
	@%p7 bra 	$L__BB3_14;
	and.b32  	%r7, %r6, 7;
	setp.lt.u32 	%p8, %r6, 8;
	mov.b32 	%r57, 0;
	@%p8 bra 	$L__BB3_6;
	and.b32  	%r57, %r6, 2147483640;
	neg.s32 	%r55, %r57;
	shl.b32 	%r10, %r32, 3;
	mul.wide.s32 	%rd15, %r32, 4;
	mov.u32 	%r54, %r1;
$L__BB3_5:
	.pragma "nounroll";
	mul.wide.s32 	%rd13, %r54, 4;
	add.s64 	%rd14, %rd1, %rd13;
	mov.b32 	%r40, 2143289344;
	st.global.u32 	[%rd14], %r40;
	add.s64 	%rd16, %rd14, %rd15;
	st.global.u32 	[%rd16], %r40;
	add.s64 	%rd17, %rd16, %rd15;
	st.global.u32 	[%rd17], %r40;
	add.s64 	%rd18, %rd17, %rd15;
	st.global.u32 	[%rd18], %r40;
	add.s64 	%rd19, %rd18, %rd15;
	st.global.u32 	[%rd19], %r40;
	add.s64 	%rd20, %rd19, %rd15;
	st.global.u32 	[%rd20], %r40;
	add.s64 	%rd21, %rd20, %rd15;
	st.global.u32 	[%rd21], %r40;
	add.s64 	%rd22, %rd21, %rd15;
	st.global.u32 	[%rd22], %r40;
	add.s32 	%r55, %r55, 8;
	add.s32 	%r54, %r54, %r10;
	setp.ne.s32 	%p9, %r55, 0;
	@%p9 bra 	$L__BB3_5;
$L__BB3_6:
	setp.eq.s32 	%p10, %r7, 0;
	@%p10 bra 	$L__BB3_14;
	and.b32  	%r16, %r6, 3;
	setp.lt.u32 	%p11, %r7, 4;
	@%p11 bra 	$L__BB3_9;
	mad.lo.s32 	%r41, %r57, %r32, %r1;
	mul.wide.s32 	%rd23, %r41, 4;
	add.s64 	%rd24, %rd1, %rd23;
	mov.b32 	%r42, 2143289344;
	st.global.u32 	[%rd24], %r42;
	mul.wide.s32 	%rd25, %r32, 4;
	add.s64 	%rd26, %rd24, %rd25;
	st.global.u32 	[%rd26], %r42;
	add.s64 	%rd27, %rd26, %rd25;
	st.global.u32 	[%rd27], %r42;
	add.s64 	%rd28, %rd27, %rd25;
	st.global.u32 	[%rd28], %r42;
	add.s32 	%r57, %r57, 4;
$L__BB3_9:
	setp.eq.s32 	%p12, %r16, 0;
	@%p12 bra 	$L__BB3_14;
	setp.eq.s32 	%p13, %r16, 1;
	@%p13 bra 	$L__BB3_12;
	mad.lo.s32 	%r43, %r57, %r32, %r1;
	mul.wide.s32 	%rd29, %r43, 4;
	add.s64 	%rd30, %rd1, %rd29;
	mov.b32 	%r44, 2143289344;
	st.global.u32 	[%rd30], %r44;
	mul.wide.s32 	%rd31, %r32, 4;
	add.s64 	%rd32, %rd30, %rd31;
	st.global.u32 	[%rd32], %r44;
	add.s32 	%r57, %r57, 2;
$L__BB3_12:
	and.b32  	%r45, %r6, 1;
	setp.eq.b32 	%p14, %r45, 1;
	not.pred 	%p15, %p14;
	@%p15 bra 	$L__BB3_14;
	mad.lo.s32 	%r46, %r57, %r32, %r1;
	mul.wide.s32 	%rd33, %r46, 4;
	add.s64 	%rd34, %rd1, %rd33;
	mov.b32 	%r47, 2143289344;
	st.global.u32 	[%rd34], %r47;
$L__BB3_14:
	cvt.rn.f32.u32 	%f42, %r34;
	rcp.rn.f32 	%f43, %f42;
	mov.f32 	%f44, 0f3F800000;
	sub.f32 	%f1, %f44, %f43;
	mad.lo.s32 	%r48, %r60, %r32, %r1;
	mul.wide.s32 	%rd35, %r48, 4;
	add.s64 	%rd36, %rd4, %rd35;
	add.s64 	%rd37, %rd3, %rd35;
	add.s64 	%rd38, %rd2, %rd35;
	ld.global.nc.f32 	%f108, [%rd38];
	ld.global.nc.f32 	%f109, [%rd37];
	ld.global.nc.f32 	%f110, [%rd36];
	sub.s32 	%r61, %r60, %r33;
	mad.lo.s32 	%r59, %r32, %r3, %r1;
	mov.f32 	%f120, 0f00000000;
	mov.f32 	%f121, 0f7FC00000;
	mov.f32 	%f119, %f120;
	mov.f32 	%f118, %f120;
	mov.f32 	%f117, %f120;
$L__BB3_15:
	mov.f32 	%f7, %f110;
	mov.f32 	%f6, %f109;
	mov.f32 	%f5, %f108;
	add.s32 	%r60, %r60, 1;
	mul.wide.s32 	%rd39, %r59, 4;
	add.s64 	%rd40, %rd4, %rd39;
	ld.global.nc.f32 	%f110, [%rd40];
	add.s64 	%rd41, %rd3, %rd39;
	ld.global.nc.f32 	%f109, [%rd41];
	add.s64 	%rd42, %rd2, %rd39;
	ld.global.nc.f32 	%f108, [%rd42];
	abs.f32 	%f45, %f110;
	setp.num.f32 	%p16, %f45, %f45;
	abs.f32 	%f46, %f109;
	setp.num.f32 	%p17, %f46, %f46;
	and.pred  	%p18, %p16, %p17;
	abs.f32 	%f48, %f108;
	setp.num.f32 	%p19, %f48, %f48;
	and.pred  	%p20, %p18, %p19;
	@%p20 bra 	$L__BB3_17;
	add.s64 	%rd44, %rd1, %rd39;
	st.global.f32 	[%rd44], %f121;
	bra.uni 	$L__BB3_29;
$L__BB3_17:
	abs.f32 	%f50, %f7;
	setp.num.f32 	%p21, %f50, %f50;
	abs.f32 	%f51, %f6;
	setp.num.f32 	%p22, %f51, %f51;
	and.pred  	%p23, %p21, %p22;
	abs.f32 	%f53, %f5;
	setp.num.f32 	%p24, %f53, %f53;
	and.pred  	%p25, %p23, %p24;
	@%p25 bra 	$L__BB3_19;
	add.s64 	%rd46, %rd1, %rd39;
	mov.b32 	%r49, 2143289344;
	st.global.u32 	[%rd46], %r49;
	bra.uni 	$L__BB3_29;
$L__BB3_19:
	sub.f32 	%f55, %f110, %f7;
	sub.f32 	%f57, %f6, %f109;
	setp.gt.f32 	%p26, %f55, 0f00000000;
	setp.gt.f32 	%p27, %f55, %f57;
	selp.f32 	%f59, %f55, 0f00000000, %p27;
	selp.f32 	%f16, %f59, 0f00000000, %p26;
	setp.gt.f32 	%p28, %f57, 0f00000000;
	setp.gt.f32 	%p29, %f57, %f55;
	selp.f32 	%f60, %f57, 0f00000000, %p29;
	selp.f32 	%f17, %f60, 0f00000000, %p28;
	setp.lt.s32 	%p30, %r63, 1;
	@%p30 bra 	$L__BB3_26;
	add.f32 	%f88, %f118, %f16;
	sub.f32 	%f89, %f88, %f118;
	sub.f32 	%f90, %f88, %f89;
	sub.f32 	%f91, %f118, %f90;
	sub.f32 	%f92, %f16, %f89;
	add.f32 	%f93, %f92, %f91;
	add.f32 	%f94, %f117, %f93;
	add.f32 	%f18, %f118, %f94;
	sub.f32 	%f95, %f18, %f118;
	sub.f32 	%f117, %f94, %f95;
	add.f32 	%f96, %f120, %f17;
	sub.f32 	%f97, %f96, %f120;
	sub.f32 	%f98, %f96, %f97;
	sub.f32 	%f99, %f120, %f98;
	sub.f32 	%f100, %f17, %f97;
	add.f32 	%f101, %f100, %f99;
	add.f32 	%f102, %f119, %f101;
	add.f32 	%f20, %f120, %f102;
	sub.f32 	%f103, %f20, %f120;
	sub.f32 	%f119, %f102, %f103;
	add.s32 	%r63, %r63, -1;
	setp.ne.s32 	%p32, %r63, 0;
	@%p32 bra 	$L__BB3_24;
	add.f32 	%f22, %f18, %f117;
	add.f32 	%f23, %f20, %f119;
	add.f32 	%f24, %f22, %f23;
	setp.leu.f32 	%p34, %f24, 0f00000000;
	mov.f32 	%f121, 0f00000000;
	@%p34 bra 	$L__BB3_23;
	sub.f32 	%f105, %f22, %f23;
	abs.f32 	%f106, %f105;
	div.rn.f32 	%f107, %f106, %f24;
	mul.f32 	%f121, %f107, 0f42C80000;
$L__BB3_23:
	add.s64 	%rd54, %rd1, %rd39;
	st.global.f32 	[%rd54], %f121;
	mov.b32 	%r63, 0;
	mov.f32 	%f118, %f18;
	mov.f32 	%f120, %f20;
	bra.uni 	$L__BB3_29;
$L__BB3_24:
	setp.lt.s32 	%p33, %r60, %r5;
	mov.f32 	%f118, %f18;
	mov.f32 	%f120, %f20;
	@%p33 bra 	$L__BB3_29;
	add.s64 	%rd52, %rd1, %rd39;
	mov.b32 	%r52, 2143289344;
	st.global.u32 	[%rd52], %r52;
	mov.f32 	%f118, %f18;
	mov.f32 	%f120, %f20;
	bra.uni 	$L__BB3_29;
$L__BB3_26:
	mul.f32 	%f61, %f1, %f118;
	neg.f32 	%f62, %f61;
	fma.rn.f32 	%f63, %f1, %f118, %f62;
	fma.rn.f32 	%f64, %f1, %f117, %f63;
	add.f32 	%f65, %f61, %f16;
	sub.f32 	%f66, %f65, %f61;
	sub.f32 	%f67, %f65, %f66;
	sub.f32 	%f68, %f61, %f67;
	sub.f32 	%f69, %f16, %f66;
	add.f32 	%f70, %f69, %f68;
	add.f32 	%f71, %f64, %f70;
	add.f32 	%f118, %f65, %f71;
	sub.f32 	%f72, %f118, %f65;
	sub.f32 	%f117, %f71, %f72;
	mul.f32 	%f73, %f1, %f120;
	neg.f32 	%f74, %f73;
	fma.rn.f32 	%f75, %f1, %f120, %f74;
	fma.rn.f32 	%f76, %f1, %f119, %f75;
	add.f32 	%f77, %f73, %f17;
	sub.f32 	%f78, %f77, %f73;
	sub.f32 	%f79, %f77, %f78;
	sub.f32 	%f80, %f73, %f79;
	sub.f32 	%f81, %f17, %f78;
	add.f32 	%f82, %f81, %f80;
	add.f32 	%f83, %f76, %f82;
	add.f32 	%f120, %f77, %f83;
	sub.f32 	%f84, %f120, %f77;
	sub.f32 	%f119, %f83, %f84;
	add.f32 	%f31, %f118, %f117;
	add.f32 	%f32, %f120, %f119;
	add.f32 	%f33, %f31, %f32;
	setp.leu.f32 	%p31, %f33, 0f00000000;
	@%p31 bra 	$L__BB3_28;
	sub.f32 	%f85, %f31, %f32;
	abs.f32 	%f86, %f85;
	div.rn.f32 	%f87, %f86, %f33;
	mul.f32 	%f121, %f87, 0f42C80000;
	add.s64 	%rd50, %rd1, %rd39;
	st.global.f32 	[%rd50], %f121;
	mov.b32 	%r63, 0;
	bra.uni 	$L__BB3_29;
$L__BB3_28:
	add.s64 	%rd48, %rd1, %rd39;
	st.global.f32 	[%rd48], %f121;
	mov.b32 	%r63, 0;
$L__BB3_29:
	add.s32 	%r61, %r61, 1;
	add.s32 	%r59, %r59, %r32;
	setp.ne.s32 	%p35, %r61, -1;
	@%p35 bra 	$L__BB3_15;
$L__BB3_30:
	ret;

}


// ===== COMPILED SASS (sm_100) =====

	.target	sm_100

	.elftype	@"ET_EXEC"


//--------------------- .note.nv.tkinfo           --------------------------
	.section	.note.nv.tkinfo,"",@"SHT_NOTE"
	.sectionflags	@"SHF_NOTE_NV_TKINFO"
	.tkinfo
        /*0018*/ 	.word	0x00000002
        /*0030*/ 	.string	""
        /*0030*/ 	.string	"ptxas"
        /*0030*/ 	.string	"Cuda compilation tools, release 13.0, V13.0.88"
        /*0030*/ 	.string	"Build cuda_13.0.r13.0/compiler.36424714_0"
        /*0030*/ 	.string	"-arch sm_100 -m 64 "



//--------------------- .note.nv.cuinfo           --------------------------
	.section	.note.nv.cuinfo,"",@"SHT_NOTE"
	.sectionflags	@"SHF_NOTE_NV_CUINFO"
        /*0018*/ 	.short	0x0002
        /*001a*/ 	.short	0x0064
        /*001c*/ 	.short	0x0082
	.zero		2


//--------------------- .nv.info                  --------------------------
	.section	.nv.info,"",@"SHT_CUDA_INFO"
	.align	4


	//----- nvinfo : EIATTR_REGCOUNT
	.align		4
        /*0000*/ 	.byte	0x04, 0x2f
        /*0002*/ 	.short	(.L_1 - .L_0)
	.align		4
.L_0:
        /*0004*/ 	.word	index@(dx_batch_f32)
        /*0008*/ 	.word	0x00000030


	//----- nvinfo : EIATTR_FRAME_SIZE
	.align		4
.L_1:
        /*000c*/ 	.byte	0x04, 0x11
        /*000e*/ 	.short	(.L_3 - .L_2)
	.align		4
.L_2:
        /*0010*/ 	.word	index@($__internal_7_$__cuda_sm20_div_rn_f64_full)
        /*0014*/ 	.word	0x00000000


	//----- nvinfo : EIATTR_FRAME_SIZE
	.align		4
.L_3:
        /*0018*/ 	.byte	0x04, 0x11
        /*001a*/ 	.short	(.L_5 - .L_4)
	.align		4
.L_4:
        /*001c*/ 	.word	index@($__internal_6_$__cuda_sm20_dblrcp_rn_slowpath_v3)
        /*0020*/ 	.word	0x00000000


	//----- nvinfo : EIATTR_FRAME_SIZE
	.align		4
.L_5:
        /*0024*/ 	.byte	0x04, 0x11
        /*0026*/ 	.short	(.L_7 - .L_6)
	.align		4
.L_6:
        /*0028*/ 	.word	index@(dx_batch_f32)
        /*002c*/ 	.word	0x00000000


	//----- nvinfo : EIATTR_REGCOUNT
	.align		4
.L_7:
        /*0030*/ 	.byte	0x04, 0x2f
        /*0032*/ 	.short	(.L_9 - .L_8)
	.align		4
.L_8:
        /*0034*/ 	.word	index@(dx_many_series_one_param_time_major_f32)
        /*0038*/ 	.word	0x0000002b


	//----- nvinfo : EIATTR_FRAME_SIZE
	.align		4
.L_9:
        /*003c*/ 	.byte	0x04, 0x11
        /*003e*/ 	.short	(.L_11 - .L_10)
	.align		4
.L_10:
        /*0040*/ 	.word	index@($__internal_5_$__cuda_sm20_div_rn_f64_full)
        /*0044*/ 	.word	0x00000000


	//----- nvinfo : EIATTR_FRAME_SIZE
	.align		4
.L_11:
        /*0048*/ 	.byte	0x04, 0x11
        /*004a*/ 	.short	(.L_13 - .L_12)
	.align		4
.L_12:
        /*004c*/ 	.word	index@($__internal_4_$__cuda_sm20_dblrcp_rn_slowpath_v3)
        /*0050*/ 	.word	0x00000000


	//----- nvinfo : EIATTR_FRAME_SIZE
	.align		4
.L_13:
        /*0054*/ 	.byte	0x04, 0x11
        /*0056*/ 	.short	(.L_15 - .L_14)
	.align		4
.L_14:
        /*0058*/ 	.word	index@(dx_many_series_one_param_time_major_f32)
        /*005c*/ 	.word	0x00000000


	//----- nvinfo : EIATTR_REGCOUNT
	.align		4
.L_15:
        /*0060*/ 	.byte	0x04, 0x2f
        /*0062*/ 	.short	(.L_17 - .L_16)
	.align		4
.L_16:
        /*0064*/ 	.word	index@(dx_batch_f32_fast)
        /*0068*/ 	.word	0x00000020


	//----- nvinfo : EIATTR_FRAME_SIZE
	.align		4
.L_17:
        /*006c*/ 	.byte	0x04, 0x11
        /*006e*/ 	.short	(.L_19 - .L_18)
	.align		4
.L_18:
        /*0070*/ 	.word	index@($__internal_3_$__cuda_sm3x_div_rn_noftz_f32_slowpath)
        /*0074*/ 	.word	0x00000000


	//----- nvinfo : EIATTR_FRAME_SIZE
	.align		4
.L_19:
        /*0078*/ 	.byte	0x04, 0x11
        /*007a*/ 	.short	(.L_21 - .L_20)
	.align		4
.L_20:
        /*007c*/ 	.word	index@($__internal_2_$__cuda_sm20_rcp_rn_f32_slowpath)
        /*0080*/ 	.word	0x00000000


	//----- nvinfo : EIATTR_FRAME_SIZE
	.align		4
.L_21:
        /*0084*/ 	.byte	0x04, 0x11
        /*0086*/ 	.short	(.L_23 - .L_22)
	.align		4
.L_22:
        /*0088*/ 	.word	index@(dx_batch_f32_fast)
        /*008c*/ 	.word	0x00000000


	//----- nvinfo : EIATTR_REGCOUNT
	.align		4
.L_23:
        /*0090*/ 	.byte	0x04, 0x2f
        /*0092*/ 	.short	(.L_25 - .L_24)
	.align		4
.L_24:
        /*0094*/ 	.word	index@(dx_many_series_one_param_time_major_f32_fast)
        /*0098*/ 	.word	0x00000020


	//----- nvinfo : EIATTR_FRAME_SIZE
	.align		4
.L_25:
        /*009c*/ 	.byte	0x04, 0x11
        /*009e*/ 	.short	(.L_27 - .L_26)
	.align		4
.L_26:
        /*00a0*/ 	.word	index@($__internal_1_$__cuda_sm3x_div_rn_noftz_f32_slowpath)
        /*00a4*/ 	.word	0x00000000


	//----- nvinfo : EIATTR_FRAME_SIZE
	.align		4
.L_27:
        /*00a8*/ 	.byte	0x04, 0x11
        /*00aa*/ 	.short	(.L_29 - .L_28)
	.align		4
.L_28:
        /*00ac*/ 	.word	index@($__internal_0_$__cuda_sm20_rcp_rn_f32_slowpath)
        /*00b0*/ 	.word	0x00000000


	//----- nvinfo : EIATTR_FRAME_SIZE
	.align		4
.L_29:
        /*00b4*/ 	.byte	0x04, 0x11
        /*00b6*/ 	.short	(.L_31 - .L_30)
	.align		4
.L_30:
        /*00b8*/ 	.word	index@(dx_many_series_one_param_time_major_f32_fast)
        /*00bc*/ 	.word	0x00000000


	//----- nvinfo : EIATTR_MIN_STACK_SIZE
	.align		4
.L_31:
        /*00c0*/ 	.byte	0x04, 0x12
        /*00c2*/ 	.short	(.L_33 - .L_32)
	.align		4
.L_32:
        /*00c4*/ 	.word	index@(dx_many_series_one_param_time_major_f32_fast)
        /*00c8*/ 	.word	0x00000000


	//----- nvinfo : EIATTR_MIN_STACK_SIZE
	.align		4
.L_33:
        /*00cc*/ 	.byte	0x04, 0x12
        /*00ce*/ 	.short	(.L_35 - .L_34)
	.align		4
.L_34:
        /*00d0*/ 	.word	index@(dx_batch_f32_fast)
        /*00d4*/ 	.word	0x00000000


	//----- nvinfo : EIATTR_MIN_STACK_SIZE
	.align		4
.L_35:
        /*00d8*/ 	.byte	0x04, 0x12
        /*00da*/ 	.short	(.L_37 - .L_36)
	.align		4
.L_36:
        /*00dc*/ 	.word	index@(dx_many_series_one_param_time_major_f32)
        /*00e0*/ 	.word	0x00000000


	//----- nvinfo : EIATTR_MIN_STACK_SIZE
	.align		4
.L_37:
        /*00e4*/ 	.byte	0x04, 0x12
        /*00e6*/ 	.short	(.L_39 - .L_38)
	.align		4
.L_38:
        /*00e8*/ 	.word	index@(dx_batch_f32)
        /*00ec*/ 	.word	0x00000000
.L_39:


//--------------------- .nv.compat                --------------------------
	.section	.nv.compat,"",@"SHT_CUDA_COMPAT_INFO"
	.align	4
        /*0000*/ 	.byte	0x02, 0x09, 0x00, 0x00, 0x02, 0x02, 0x01, 0x00, 0x02, 0x05, 0x05, 0x00, 0x03, 0x07, 0x01, 0x01
        /*0010*/ 	.byte	0x02, 0x03, 0x00, 0x00, 0x02, 0x06, 0x01, 0x00, 0x04, 0x0b, 0x08, 0x00, 0x01, 0x00, 0x00, 0x00
        /*0020*/ 	.byte	0x00, 0x00, 0x00, 0x00


//--------------------- .nv.info.dx_many_series_one_param_time_major_f32_fast --------------------------
	.section	.nv.info.dx_many_series_one_param_time_major_f32_fast,"",@"SHT_CUDA_INFO"
	.sectionflags	@""
	.align	4


	//----- nvinfo : EIATTR_CUDA_API_VERSION
	.align		4
        /*0000*/ 	.byte	0x04, 0x37
        /*0002*/ 	.short	(.L_41 - .L_40)
.L_40:
        /*0004*/ 	.word	0x00000082


	//----- nvinfo : EIATTR_KPARAM_INFO
	.align		4
.L_41:
        /*0008*/ 	.byte	0x04, 0x17
        /*000a*/ 	.short	(.L_43 - .L_42)
.L_42:
        /*000c*/ 	.word	0x00000000
        /*0010*/ 	.short	0x0007
        /*0012*/ 	.short	0x0030
        /*0014*/ 	.byte	0x00, 0xf5, 0x21, 0x00


	//----- nvinfo : EIATTR_KPARAM_INFO
	.align		4
.L_43:
        /*0018*/ 	.byte	0x04, 0x17
        /*001a*/ 	.short	(.L_45 - .L_44)
.L_44:
        /*001c*/ 	.word	0x00000000
        /*0020*/ 	.short	0x0006
        /*0022*/ 	.short	0x0028
        /*0024*/ 	.byte	0x00, 0xf5, 0x21, 0x00


	//----- nvinfo : EIATTR_KPARAM_INFO
	.align		4
.L_45:
        /*0028*/ 	.byte	0x04, 0x17
        /*002a*/ 	.short	(.L_47 - .L_46)
.L_46:
        /*002c*/ 	.word	0x00000000
        /*0030*/ 	.short	0x0005
        /*0032*/ 	.short	0x0020
        /*0034*/ 	.byte	0x00, 0xf0, 0x11, 0x00


	//----- nvinfo : EIATTR_KPARAM_INFO
	.align		4
.L_47:
        /*0038*/ 	.byte	0x04, 0x17
        /*003a*/ 	.short	(.L_49 - .L_48)
.L_48:
        /*003c*/ 	.word	0x00000000
        /*0040*/ 	.short	0x0004
        /*0042*/ 	.short	0x001c
        /*0044*/ 	.byte	0x00, 0xf0, 0x11, 0x00


	//----- nvinfo : EIATTR_KPARAM_INFO
	.align		4
.L_49:
        /*0048*/ 	.byte	0x04, 0x17
        /*004a*/ 	.short	(.L_51 - .L_50)
.L_50:
        /*004c*/ 	.word	0x00000000
        /*0050*/ 	.short	0x0003
        /*0052*/ 	.short	0x0018
        /*0054*/ 	.byte	0x00, 0xf0, 0x11, 0x00


	//----- nvinfo : EIATTR_KPARAM_INFO
	.align		4
.L_51:
        /*0058*/ 	.byte	0x04, 0x17
        /*005a*/ 	.short	(.L_53 - .L_52)
.L_52:
        /*005c*/ 	.word	0x00000000
        /*0060*/ 	.short	0x0002
        /*0062*/ 	.short	0x0010
        /*0064*/ 	.byte	0x00, 0xf5, 0x21, 0x00


	//----- nvinfo : EIATTR_KPARAM_INFO
	.align		4
.L_53:
        /*0068*/ 	.byte	0x04, 0x17
        /*006a*/ 	.short	(.L_55 - .L_54)
.L_54:
        /*006c*/ 	.word	0x00000000
        /*0070*/ 	.short	0x0001
        /*0072*/ 	.short	0x0008
        /*0074*/ 	.byte	0x00, 0xf5, 0x21, 0x00


	//----- nvinfo : EIATTR_KPARAM_INFO
	.align		4
.L_55:
        /*0078*/ 	.byte	0x04, 0x17
        /*007a*/ 	.short	(.L_57 - .L_56)
.L_56:
        /*007c*/ 	.word	0x00000000
        /*0080*/ 	.short	0x0000
        /*0082*/ 	.short	0x0000
        /*0084*/ 	.byte	0x00, 0xf5, 0x21, 0x00


	//----- nvinfo : EIATTR_SPARSE_MMA_MASK
	.align		4
.L_57:
        /*0088*/ 	.byte	0x03, 0x50
        /*008a*/ 	.short	0x0000


	//----- nvinfo : EIATTR_MAXREG_COUNT
	.align		4
        /*008c*/ 	.byte	0x03, 0x1b
        /*008e*/ 	.short	0x00ff


	//----- nvinfo : EIATTR_MERCURY_ISA_VERSION
	.align		4
        /*0090*/ 	.byte	0x03, 0x5f
        /*0092*/ 	.short	0x0101


	//----- nvinfo : EIATTR_VRC_CTA_INIT_COUNT
	.align		4
        /*0094*/ 	.byte	0x02, 0x4a
	.zero		1
	.zero		1


	//----- nvinfo : EIATTR_EXIT_INSTR_OFFSETS
	.align		4
        /*0098*/ 	.byte	0x04, 0x1c
        /*009a*/ 	.short	(.L_59 - .L_58)


	//   ....[0]....
.L_58:
        /*009c*/ 	.word	0x00000090


	//   ....[1]....
        /*00a0*/ 	.word	0x00000120


	//   ....[2]....
        /*00a4*/ 	.word	0x00001210


	//----- nvinfo : EIATTR_CRS_STACK_SIZE
	.align		4
.L_59:
        /*00a8*/ 	.byte	0x04, 0x1e
        /*00aa*/ 	.short	(.L_61 - .L_60)
.L_60:
        /*00ac*/ 	.word	0x00000000


	//----- nvinfo : EIATTR_CBANK_PARAM_SIZE
	.align		4
.L_61:
        /*00b0*/ 	.byte	0x03, 0x19
        /*00b2*/ 	.short	0x0038


	//----- nvinfo : EIATTR_PARAM_CBANK
	.align		4
        /*00b4*/ 	.byte	0x04, 0x0a
        /*00b6*/ 	.short	(.L_63 - .L_62)
	.align		4
.L_62:
        /*00b8*/ 	.word	index@(.nv.constant0.dx_many_series_one_param_time_major_f32_fast)
        /*00bc*/ 	.short	0x0380
        /*00be*/ 	.short	0x0038


	//----- nvinfo : EIATTR_SW_WAR
	.align		4
.L_63:
        /*00c0*/ 	.byte	0x04, 0x36
        /*00c2*/ 	.short	(.L_65 - .L_64)
.L_64:
        /*00c4*/ 	.word	0x00000008
.L_65:


//--------------------- .nv.info.dx_batch_f32_fast --------------------------
	.section	.nv.info.dx_batch_f32_fast,"",@"SHT_CUDA_INFO"
	.sectionflags	@""
	.align	4


	//----- nvinfo : EIATTR_CUDA_API_VERSION
	.align		4
        /*0000*/ 	.byte	0x04, 0x37
        /*0002*/ 	.short	(.L_67 - .L_66)
.L_66:
        /*0004*/ 	.word	0x00000082


	//----- nvinfo : EIATTR_KPARAM_INFO
	.align		4
.L_67:
        /*0008*/ 	.byte	0x04, 0x17
        /*000a*/ 	.short	(.L_69 - .L_68)
.L_68:
        /*000c*/ 	.word	0x00000000
        /*0010*/ 	.short	0x0008
        /*0012*/ 	.short	0x0038
        /*0014*/ 	.byte	0x00, 0xf5, 0x21, 0x00


	//----- nvinfo : EIATTR_KPARAM_INFO
	.align		4
.L_69:
        /*0018*/ 	.byte	0x04, 0x17
        /*001a*/ 	.short	(.L_71 - .L_70)
.L_70:
        /*001c*/ 	.word	0x00000000
        /*0020*/ 	.short	0x0007
        /*0022*/ 	.short	0x0030
        /*0024*/ 	.byte	0x00, 0xf0, 0x11, 0x00


	//----- nvinfo : EIATTR_KPARAM_INFO
	.align		4
.L_71:
        /*0028*/ 	.byte	0x04, 0x17
        /*002a*/ 	.short	(.L_73 - .L_72)
.L_72:
        /*002c*/ 	.word	0x00000000
        /*0030*/ 	.short	0x0006
        /*0032*/ 	.short	0x002c
        /*0034*/ 	.byte	0x00, 0xf0, 0x11, 0x00


	//----- nvinfo : EIATTR_KPARAM_INFO
	.align		4
.L_73:
        /*0038*/ 	.byte	0x04, 0x17
        /*003a*/ 	.short	(.L_75 - .L_74)
.L_74:
        /*003c*/ 	.word	0x00000000
        /*0040*/ 	.short	0x0005
        /*0042*/ 	.short	0x0028
        /*0044*/ 	.byte	0x00, 0xf0, 0x11, 0x00


	//----- nvinfo : EIATTR_KPARAM_INFO
	.align		4
.L_75:
        /*0048*/ 	.byte	0x04, 0x17
        /*004a*/ 	.short	(.L_77 - .L_76)
.L_76:
        /*004c*/ 	.word	0x00000000
        /*0050*/ 	.short	0x0004
        /*0052*/ 	.short	0x0020
        /*0054*/ 	.byte	0x00, 0xf5, 0x21, 0x00


	//----- nvinfo : EIATTR_KPARAM_INFO
	.align		4
.L_77:
        /*0058*/ 	.byte	0x04, 0x17
        /*005a*/ 	.short	(.L_79 - .L_78)
.L_78:
        /*005c*/ 	.word	0x00000000
        /*0060*/ 	.short	0x0003
        /*0062*/ 	.short	0x0018
        /*0064*/ 	.byte	0x00, 0xf5, 0x21, 0x00


	//----- nvinfo : EIATTR_KPARAM_INFO
	.align		4
.L_79:
        /*0068*/ 	.byte	0x04, 0x17
        /*006a*/ 	.short	(.L_81 - .L_80)
.L_80:
        /*006c*/ 	.word	0x00000000
        /*0070*/ 	.short	0x0002
        /*0072*/ 	.short	0x0010
        /*0074*/ 	.byte	0x00, 0xf5, 0x21, 0x00


	//----- nvinfo : EIATTR_KPARAM_INFO
	.align		4
.L_81:
        /*0078*/ 	.byte	0x04, 0x17
        /*007a*/ 	.short	(.L_83 - .L_82)
.L_82:
        /*007c*/ 	.word	0x00000000
        /*0080*/ 	.short	0x0001
        /*0082*/ 	.short	0x0008
        /*0084*/ 	.byte	0x00, 0xf5, 0x21, 0x00


	//----- nvinfo : EIATTR_KPARAM_INFO
	.align		4
.L_83:
        /*0088*/ 	.byte	0x04, 0x17
        /*008a*/ 	.short	(.L_85 - .L_84)
.L_84:
        /*008c*/ 	.word	0x00000000
        /*0090*/ 	.short	0x0000
        /*0092*/ 	.short	0x0000
        /*0094*/ 	.byte	0x00, 0xf5, 0x21, 0x00


	//----- nvinfo : EIATTR_SPARSE_MMA_MASK
	.align		4
.L_85:
        /*0098*/ 	.byte	0x03, 0x50
        /*009a*/ 	.short	0x0000


	//----- nvinfo : EIATTR_MAXREG_COUNT
	.align		4
        /*009c*/ 	.byte	0x03, 0x1b
        /*009e*/ 	.short	0x00ff


	//----- nvinfo : EIATTR_MERCURY_ISA_VERSION
	.align		4
        /*00a0*/ 	.byte	0x03, 0x5f
        /*00a2*/ 	.short	0x0101


	//----- nvinfo : EIATTR_VRC_CTA_INIT_COUNT
	.align		4
        /*00a4*/ 	.byte	0x02, 0x4a
	.zero		1
	.zero		1


	//----- nvinfo : EIATTR_EXIT_INSTR_OFFSETS
	.align		4
        /*00a8*/ 	.byte	0x04, 0x1c
        /*00aa*/ 	.short	(.L_87 - .L_86)


	//   ....[0]....
.L_86:
        /*00ac*/ 	.word	0x00000080


	//   ....[1]....
        /*00b0*/ 	.word	0x00000130


	//   ....[2]....
        /*00b4*/ 	.word	0x00001210


	//----- nvinfo : EIATTR_CRS_STACK_SIZE
	.align		4
.L_87:
        /*00b8*/ 	.byte	0x04, 0x1e
        /*00ba*/ 	.short	(.L_89 - .L_88)
.L_88:
        /*00bc*/ 	.word	0x00000000


	//----- nvinfo : EIATTR_CBANK_PARAM_SIZE
	.align		4
.L_89:
        /*00c0*/ 	.byte	0x03, 0x19
        /*00c2*/ 	.short	0x0040


	//----- nvinfo : EIATTR_PARAM_CBANK
	.align		4
        /*00c4*/ 	.byte	0x04, 0x0a
        /*00c6*/ 	.short	(.L_91 - .L_90)
	.align		4
.L_90:
        /*00c8*/ 	.word	index@(.nv.constant0.dx_batch_f32_fast)
        /*00cc*/ 	.short	0x0380
        /*00ce*/ 	.short	0x0040


	//----- nvinfo : EIATTR_SW_WAR
	.align		4
.L_91:
        /*00d0*/ 	.byte	0x04, 0x36
        /*00d2*/ 	.short	(.L_93 - .L_92)
.L_92:
        /*00d4*/ 	.word	0x00000008
.L_93:


//--------------------- .nv.info.dx_many_series_one_param_time_major_f32 --------------------------
	.section	.nv.info.dx_many_series_one_param_time_major_f32,"",@"SHT_CUDA_INFO"
	.sectionflags	@""
	.align	4


	//----- nvinfo : EIATTR_CUDA_API_VERSION
	.align		4
        /*0000*/ 	.byte	0x04, 0x37
        /*0002*/ 	.short	(.L_95 - .L_94)
.L_94:
        /*0004*/ 	.word	0x00000082


	//----- nvinfo : EIATTR_KPARAM_INFO
	.align		4
.L_95:
        /*0008*/ 	.byte	0x04, 0x17
        /*000a*/ 	.short	(.L_97 - .L_96)
.L_96:
        /*000c*/ 	.word	0x00000000
        /*0010*/ 	.short	0x0007
        /*0012*/ 	.short	0x0030
        /*0014*/ 	.byte	0x00, 0xf5, 0x21, 0x00


	//----- nvinfo : EIATTR_KPARAM_INFO
	.align		4
.L_97:
        /*0018*/ 	.byte	0x04, 0x17
        /*001a*/ 	.short	(.L_99 - .L_98)
.L_98:
        /*001c*/ 	.word	0x00000000
        /*0020*/ 	.short	0x0006
        /*0022*/ 	.short	0x0028
        /*0024*/ 	.byte	0x00, 0xf5, 0x21, 0x00


	//----- nvinfo : EIATTR_KPARAM_INFO
	.align		4
.L_99:
        /*0028*/ 	.byte	0x04, 0x17
        /*002a*/ 	.short	(.L_101 - .L_100)
.L_100:
        /*002c*/ 	.word	0x00000000
        /*0030*/ 	.short	0x0005
        /*0032*/ 	.short	0x0020
        /*0034*/ 	.byte	0x00, 0xf0, 0x11, 0x00


	//----- nvinfo : EIATTR_KPARAM_INFO
	.align		4
.L_101:
        /*0038*/ 	.byte	0x04, 0x17
        /*003a*/ 	.short	(.L_103 - .L_102)
.L_102:
        /*003c*/ 	.word	0x00000000
        /*0040*/ 	.short	0x0004
        /*0042*/ 	.short	0x001c
        /*0044*/ 	.byte	0x00, 0xf0, 0x11, 0x00


	//----- nvinfo : EIATTR_KPARAM_INFO
	.align		4
.L_103:
        /*0048*/ 	.byte	0x04, 0x17
        /*004a*/ 	.short	(.L_105 - .L_104)
.L_104:
        /*004c*/ 	.word	0x00000000
        /*0050*/ 	.short	0x0003
        /*0052*/ 	.short	0x0018
        /*0054*/ 	.byte	0x00, 0xf0, 0x11, 0x00


	//----- nvinfo : EIATTR_KPARAM_INFO
	.align		4
.L_105:
        /*0058*/ 	.byte	0x04, 0x17
        /*005a*/ 	.short	(.L_107 - .L_106)
.L_106:
        /*005c*/ 	.word	0x00000000
        /*0060*/ 	.short	0x0002
        /*0062*/ 	.short	0x0010
        /*0064*/ 	.byte	0x00, 0xf5, 0x21, 0x00


	//----- nvinfo : EIATTR_KPARAM_INFO
	.align		4
.L_107:
        /*0068*/ 	.byte	0x04, 0x17
        /*006a*/ 	.short	(.L_109 - .L_108)
.L_108:
        /*006c*/ 	.word	0x00000000
        /*0070*/ 	.short	0x0001
        /*0072*/ 	.short	0x0008
        /*0074*/ 	.byte	0x00, 0xf5, 0x21, 0x00


	//----- nvinfo : EIATTR_KPARAM_INFO
	.align		4
.L_109:
        /*0078*/ 	.byte	0x04, 0x17
        /*007a*/ 	.short	(.L_111 - .L_110)
.L_110:
        /*007c*/ 	.word	0x00000000
        /*0080*/ 	.short	0x0000
        /*0082*/ 	.short	0x0000
        /*0084*/ 	.byte	0x00, 0xf5, 0x21, 0x00


	//----- nvinfo : EIATTR_SPARSE_MMA_MASK
	.align		4
.L_111:
        /*0088*/ 	.byte	0x03, 0x50
        /*008a*/ 	.short	0x0000


	//----- nvinfo : EIATTR_MAXREG_COUNT
	.align		4
        /*008c*/ 	.byte	0x03, 0x1b
        /*008e*/ 	.short	0x00ff


	//----- nvinfo : EIATTR_MERCURY_ISA_VERSION
	.align		4
        /*0090*/ 	.byte	0x03, 0x5f
        /*0092*/ 	.short	0x0101


	//----- nvinfo : EIATTR_VRC_CTA_INIT_COUNT
	.align		4
        /*0094*/ 	.byte	0x02, 0x4a
	.zero		1
	.zero		1


	//----- nvinfo : EIATTR_EXIT_INSTR_OFFSETS
	.align		4
        /*0098*/ 	.byte	0x04, 0x1c
        /*009a*/ 	.short	(.L_113 - .L_112)


	//   ....[0]....
.L_112:
        /*009c*/ 	.word	0x00000090


	//   ....[1]....
        /*00a0*/ 	.word	0x00000120


	//   ....[2]....
        /*00a4*/ 	.word	0x00001930


	//----- nvinfo : EIATTR_CRS_STACK_SIZE
	.align		4
.L_113:
        /*00a8*/ 	.byte	0x04, 0x1e
        /*00aa*/ 	.short	(.L_115 - .L_114)
.L_114:
        /*00ac*/ 	.word	0x00000000


	//----- nvinfo : EIATTR_CBANK_PARAM_SIZE
	.align		4
.L_115:
        /*00b0*/ 	.byte	0x03, 0x19
        /*00b2*/ 	.short	0x0038


	//----- nvinfo : EIATTR_PARAM_CBANK
	.align		4
        /*00b4*/ 	.byte	0x04, 0x0a
        /*00b6*/ 	.short	(.L_117 - .L_116)
	.align		4
.L_116:
        /*00b8*/ 	.word	index@(.nv.constant0.dx_many_series_one_param_time_major_f32)
        /*00bc*/ 	.short	0x0380
        /*00be*/ 	.short	0x0038


	//----- nvinfo : EIATTR_SW_WAR
	.align		4
.L_117:
        /*00c0*/ 	.byte	0x04, 0x36
        /*00c2*/ 	.short	(.L_119 - .L_118)
.L_118:
        /*00c4*/ 	.word	0x00000008
.L_119:


//--------------------- .nv.info.dx_batch_f32     --------------------------
	.section	.nv.info.dx_batch_f32,"",@"SHT_CUDA_INFO"
	.sectionflags	@""
	.align	4


	//----- nvinfo : EIATTR_CUDA_API_VERSION
	.align		4
        /*0000*/ 	.byte	0x04, 0x37
        /*0002*/ 	.short	(.L_121 - .L_120)
.L_120:
        /*0004*/ 	.word	0x00000082


	//----- nvinfo : EIATTR_KPARAM_INFO
	.align		4
.L_121:
        /*0008*/ 	.byte	0x04, 0x17
        /*000a*/ 	.short	(.L_123 - .L_122)
.L_122:
        /*000c*/ 	.word	0x00000000
        /*0010*/ 	.short	0x0008
        /*0012*/ 	.short	0x0038
        /*0014*/ 	.byte	0x00, 0xf5, 0x21, 0x00


	//----- nvinfo : EIATTR_KPARAM_INFO
	.align		4
.L_123:
        /*0018*/ 	.byte	0x04, 0x17
        /*001a*/ 	.short	(.L_125 - .L_124)
.L_124:
        /*001c*/ 	.word	0x00000000
        /*0020*/ 	.short	0x0007
        /*0022*/ 	.short	0x0030
        /*0024*/ 	.byte	0x00, 0xf0, 0x11, 0x00


	//----- nvinfo : EIATTR_KPARAM_INFO
	.align		4
.L_125:
        /*0028*/ 	.byte	0x04, 0x17
        /*002a*/ 	.short	(.L_127 - .L_126)
.L_126:
        /*002c*/ 	.word	0x00000000
        /*0030*/ 	.short	0x0006
        /*0032*/ 	.short	0x002c
        /*0034*/ 	.byte	0x00, 0xf0, 0x11, 0x00


	//----- nvinfo : EIATTR_KPARAM_INFO
	.align		4
.L_127:
        /*0038*/ 	.byte	0x04, 0x17
        /*003a*/ 	.short	(.L_129 - .L_128)
.L_128:
        /*003c*/ 	.word	0x00000000
        /*0040*/ 	.short	0x0005
        /*0042*/ 	.short	0x0028
        /*0044*/ 	.byte	0x00, 0xf0, 0x11, 0x00


	//----- nvinfo : EIATTR_KPARAM_INFO
	.align		4
.L_129:
        /*0048*/ 	.byte	0x04, 0x17
        /*004a*/ 	.short	(.L_131 - .L_130)
.L_130:
        /*004c*/ 	.word	0x00000000
        /*0050*/ 	.short	0x0004
        /*0052*/ 	.short	0x0020
        /*0054*/ 	.byte	0x00, 0xf5, 0x21, 0x00


	//----- nvinfo : EIATTR_KPARAM_INFO
	.align		4
.L_131:
        /*0058*/ 	.byte	0x04, 0x17
        /*005a*/ 	.short	(.L_133 - .L_132)
.L_132:
        /*005c*/ 	.word	0x00000000
        /*0060*/ 	.short	0x0003
        /*0062*/ 	.short	0x0018
        /*0064*/ 	.byte	0x00, 0xf5, 0x21, 0x00


	//----- nvinfo : EIATTR_KPARAM_INFO
	.align		4
.L_133:
        /*0068*/ 	.byte	0x04, 0x17
        /*006a*/ 	.short	(.L_135 - .L_134)
.L_134:
        /*006c*/ 	.word	0x00000000
        /*0070*/ 	.short	0x0002
        /*0072*/ 	.short	0x0010
        /*0074*/ 	.byte	0x00, 0xf5, 0x21, 0x00


	//----- nvinfo : EIATTR_KPARAM_INFO
	.align		4
.L_135:
        /*0078*/ 	.byte	0x04, 0x17
        /*007a*/ 	.short	(.L_137 - .L_136)
.L_136:
        /*007c*/ 	.word	0x00000000
        /*0080*/ 	.short	0x0001
        /*0082*/ 	.short	0x0008
        /*0084*/ 	.byte	0x00, 0xf5, 0x21, 0x00


	//----- nvinfo : EIATTR_KPARAM_INFO
	.align		4
.L_137:
        /*0088*/ 	.byte	0x04, 0x17
        /*008a*/ 	.short	(.L_139 - .L_138)
.L_138:
        /*008c*/ 	.word	0x00000000
        /*0090*/ 	.short	0x0000
        /*0092*/ 	.short	0x0000
        /*0094*/ 	.byte	0x00, 0xf5, 0x21, 0x00


	//----- nvinfo : EIATTR_SPARSE_MMA_MASK
	.align		4
.L_139:
        /*0098*/ 	.byte	0x03, 0x50
        /*009a*/ 	.short	0x0000


	//----- nvinfo : EIATTR_MAXREG_COUNT
	.align		4
        /*009c*/ 	.byte	0x03, 0x1b
        /*009e*/ 	.short	0x00ff


	//----- nvinfo : EIATTR_MERCURY_ISA_VERSION
	.align		4
        /*00a0*/ 	.byte	0x03, 0x5f
        /*00a2*/ 	.short	0x0101


	//----- nvinfo : EIATTR_VRC_CTA_INIT_COUNT
	.align		4
        /*00a4*/ 	.byte	0x02, 0x4a
	.zero		1
	.zero		1


	//----- nvinfo : EIATTR_EXIT_INSTR_OFFSETS
	.align		4
        /*00a8*/ 	.byte	0x04, 0x1c
        /*00aa*/ 	.short	(.L_141 - .L_140)


	//   ....[0]....
.L_140:
        /*00ac*/ 	.word	0x00000070


	//   ....[1]....
        /*00b0*/ 	.word	0x000000d0


	//   ....[2]....
        /*00b4*/ 	.word	0x00000130


	//   ....[3]....
        /*00b8*/ 	.word	0x00002360


	//   ....[4]....
        /*00bc*/ 	.word	0x000023e0


	//   ....[5]....
        /*00c0*/ 	.word	0x00002880


	//   ....[6]....
        /*00c4*/ 	.word	0x00002a20


	//   ....[7]....
        /*00c8*/ 	.word	0x00002a80


	//   ....[8]....
        /*00cc*/ 	.word	0x00002ac0


	//   ....[9]....
        /*00d0*/ 	.word	0x00003020


	//----- nvinfo : EIATTR_CRS_STACK_SIZE
	.align		4
.L_141:
        /*00d4*/ 	.byte	0x04, 0x1e
        /*00d6*/ 	.short	(.L_143 - .L_142)
.L_142:
        /*00d8*/ 	.word	0x00000000


	//----- nvinfo : EIATTR_CBANK_PARAM_SIZE
	.align		4
.L_143:
        /*00dc*/ 	.byte	0x03, 0x19
        /*00de*/ 	.short	0x0040


	//----- nvinfo : EIATTR_PARAM_CBANK
	.align		4
        /*00e0*/ 	.byte	0x04, 0x0a
        /*00e2*/ 	.short	(.L_145 - .L_144)
	.align		4
.L_144:
        /*00e4*/ 	.word	index@(.nv.constant0.dx_batch_f32)
        /*00e8*/ 	.short	0x0380
        /*00ea*/ 	.short	0x0040


	//----- nvinfo : EIATTR_SW_WAR
	.align		4
.L_145:
        /*00ec*/ 	.byte	0x04, 0x36
        /*00ee*/ 	.short	(.L_147 - .L_146)
.L_146:
        /*00f0*/ 	.word	0x00000008
.L_147:


//--------------------- .nv.callgraph             --------------------------
	.section	.nv.callgraph,"",@"SHT_CUDA_CALLGRAPH"
	.align	4
	.sectionentsize	8
	.align		4
        /*0000*/ 	.word	0x00000000
	.align		4
        /*0004*/ 	.word	0xffffffff
	.align		4
        /*0008*/ 	.word	0x00000000
	.align		4
        /*000c*/ 	.word	0xfffffffe
	.align		4
        /*0010*/ 	.word	0x00000000
	.align		4
        /*0014*/ 	.word	0xfffffffd
	.align		4
        /*0018*/ 	.word	0x00000000
	.align		4
        /*001c*/ 	.word	0xfffffffc


//--------------------- .text.dx_many_series_one_param_time_major_f32_fast --------------------------
	.section	.text.dx_many_series_one_param_time_major_f32_fast,"ax",@progbits
	.align	128
        .global         dx_many_series_one_param_time_major_f32_fast
        .type           dx_many_series_one_param_time_major_f32_fast,@function
        .size           dx_many_series_one_param_time_major_f32_fast,(.L_x_204 - dx_many_series_one_param_time_major_f32_fast)
        .other          dx_many_series_one_param_time_major_f32_fast,@"STO_CUDA_ENTRY STV_DEFAULT"
dx_many_series_one_param_time_major_f32_fast:
.text.dx_many_series_one_param_time_major_f32_fast:
[----:B------:R-:W-:Y:S01]  /*0000*/  LDC R1, c[0x0][0x37c] ;  /* 0x0000df00ff017b82 */ /* 0x000fe20000000800 */
[----:B------:R-:W0:Y:S07]  /*0010*/  S2R R7, SR_TID.X ;  /* 0x0000000000077919 */ /* 0x000e2e0000002100 */
[----:B------:R-:W0:Y:S08]  /*0020*/  S2UR UR4, SR_CTAID.X ;  /* 0x00000000000479c3 */ /* 0x000e300000002500 */
[----:B------:R-:W0:Y:S08]  /*0030*/  LDC R6, c[0x0][0x360] ;  /* 0x0000d800ff067b82 */ /* 0x000e300000000800 */
[----:B------:R-:W1:Y:S08]  /*0040*/  LDC R3, c[0x0][0x3a0] ;  /* 0x0000e800ff037b82 */ /* 0x000e700000000800 */
[----:B------:R-:W2:Y:S01]  /*0050*/  LDC R5, c[0x0][0x398] ;  /* 0x0000e600ff057b82 */ /* 0x000ea20000000800 */
[----:B0-----:R-:W-:Y:S01]  /*0060*/  IMAD R6, R6, UR4, R7 ;  /* 0x0000000406067c24 */ /* 0x001fe2000f8e0207 */
[----:B-1----:R-:W-:-:S04]  /*0070*/  ISETP.GE.AND P0, PT, R3, 0x1, PT ;  /* 0x000000010300780c */ /* 0x002fc80003f06270 */
[----:B--2---:R-:W-:-:S13]  /*0080*/  ISETP.GE.OR P0, PT, R6, R5, !P0 ;  /* 0x000000050600720c */ /* 0x004fda0004706670 */
[----:B------:R-:W-:Y:S05]  /*0090*/  @P0 EXIT ;  /* 0x000000000000094d */ /* 0x000fea0003800000 */
[----:B------:R-:W0:Y:S01]  /*00a0*/  LDC.64 R10, c[0x0][0x3a8] ;  /* 0x0000ea00ff0a7b82 */ /* 0x000e220000000a00 */
[----:B------:R-:W1:Y:S01]  /*00b0*/  LDCU.64 UR4, c[0x0][0x358] ;  /* 0x00006b00ff0477ac */ /* 0x000e620008000a00 */
[----:B------:R-:W2:Y:S01]  /*00c0*/  LDCU UR6, c[0x0][0x39c] ;  /* 0x00007380ff0677ac */ /* 0x000ea20008000800 */
[----:B0-----:R-:W-:-:S05]  /*00d0*/  IMAD.WIDE R10, R6, 0x4, R10 ;  /* 0x00000004060a7825 */ /* 0x001fca00078e020a */
[----:B-1----:R-:W3:Y:S02]  /*00e0*/  LDG.E.CONSTANT R7, desc[UR4][R10.64] ;  /* 0x000000040a077981 */ /* 0x002ee4000c1e9900 */
[----:B---3--:R-:W-:-:S04]  /*00f0*/  IADD3 R9, PT, PT, R7, 0x1, RZ ;  /* 0x0000000107097810 */ /* 0x008fc80007ffe0ff */
[----:B--2---:R-:W-:-:S04]  /*0100*/  ISETP.GE.AND P0, PT, R9, UR6, PT ;  /* 0x0000000609007c0c */ /* 0x004fc8000bf06270 */
[----:B------:R-:W-:-:S13]  /*0110*/  ISETP.LT.OR P0, PT, R7, RZ, P0 ;  /* 0x000000ff0700720c */ /* 0x000fda0000701670 */
[----:B------:R-:W-:Y:S05]  /*0120*/  @P0 EXIT ;  /* 0x000000000000094d */ /* 0x000fea0003800000 */
[----:B------:R-:W-:Y:S01]  /*0130*/  VIADD R0, R3, 0xffffffff ;  /* 0xffffffff03007836 */ /* 0x000fe20000000000 */
[----:B------:R-:W-:Y:S04]  /*0140*/  BSSY.RECONVERGENT B0, `(.L_x_0) ;  /* 0x0000049000007945 */ /* 0x000fe80003800200 */
[----:B------:R-:W-:-:S04]  /*0150*/  IADD3 R2, PT, PT, R7, R0, RZ ;  /* 0x0000000007027210 */ /* 0x000fc80007ffe0ff */
[----:B------:R-:W-:-:S04]  /*0160*/  VIMNMX R4, PT, PT, R2, UR6, PT ;  /* 0x0000000602047c48 */ /* 0x000fc8000bfe0100 */
[----:B------:R-:W-:-:S13]  /*0170*/  ISETP.GE.AND P0, PT, R4, 0x1, PT ;  /* 0x000000010400780c */ /* 0x000fda0003f06270 */
[----:B------:R-:W-:Y:S05]  /*0180*/  @!P0 BRA `(.L_x_1) ;  /* 0x0000000400108947 */ /* 0x000fea0003800000 */
[C---:B------:R-:W-:Y:S01]  /*0190*/  ISETP.GE.U32.AND P0, PT, R4.reuse, 0x8, PT ;  /* 0x000000080400780c */ /* 0x040fe20003f06070 */
[----:B------:R-:W-:Y:S01]  /*01a0*/  BSSY.RECONVERGENT B1, `(.L_x_2) ;  /* 0x000001e000017945 */ /* 0x000fe20003800200 */
[----:B------:R-:W-:Y:S01]  /*01b0*/  LOP3.LUT R8, R4, 0x7, RZ, 0xc0, !PT ;  /* 0x0000000704087812 */ /* 0x000fe200078ec0ff */
[----:B------:R-:W-:-:S03]  /*01c0*/  IMAD.MOV.U32 R26, RZ, RZ, RZ ;  /* 0x000000ffff1a7224 */ /* 0x000fc600078e00ff */
[----:B------:R-:W-:-:S07]  /*01d0*/  ISETP.NE.AND P1, PT, R8, RZ, PT ;  /* 0x000000ff0800720c */ /* 0x000fce0003f25270 */
[----:B------:R-:W-:Y:S06]  /*01e0*/  @!P0 BRA `(.L_x_3) ;  /* 0x0000000000648947 */ /* 0x000fec0003800000 */
[----:B------:R-:W0:Y:S01]  /*01f0*/  LDC.64 R10, c[0x0][0x3b0] ;  /* 0x0000ec00ff0a7b82 */ /* 0x000e220000000a00 */
[----:B------:R-:W-:Y:S02]  /*0200*/  LOP3.LUT R26, R4, 0x7ffffff8, RZ, 0xc0, !PT ;  /* 0x7ffffff8041a7812 */ /* 0x000fe400078ec0ff */
[----:B------:R-:W-:-:S03]  /*0210*/  MOV R27, R6 ;  /* 0x00000006001b7202 */ /* 0x000fc60000000f00 */
[----:B------:R-:W-:-:S07]  /*0220*/  IMAD.MOV R28, RZ, RZ, -R26 ;  /* 0x000000ffff1c7224 */ /* 0x000fce00078e0a1a */
.L_x_4:
[----:B0-----:R-:W-:Y:S01]  /*0230*/  IMAD.WIDE R22, R27, 0x4, R10 ;  /* 0x000000041b167825 */ /* 0x001fe200078e020a */
[----:B-1----:R-:W-:Y:S02]  /*0240*/  MOV R29, 0x7fc00000 ;  /* 0x7fc00000001d7802 */ /* 0x002fe40000000f00 */
[C---:B------:R-:W-:Y:S01]  /*0250*/  LEA R27, R5.reuse, R27, 0x3 ;  /* 0x0000001b051b7211 */ /* 0x040fe200078e18ff */
[----:B------:R-:W-:Y:S02]  /*0260*/  VIADD R28, R28, 0x8 ;  /* 0x000000081c1c7836 */ /* 0x000fe40000000000 */
[C---:B------:R-:W-:Y:S01]  /*0270*/  IMAD.WIDE R12, R5.reuse, 0x4, R22 ;  /* 0x00000004050c7825 */ /* 0x040fe200078e0216 */
[----:B------:R-:W-:Y:S02]  /*0280*/  STG.E desc[UR4][R22.64], R29 ;  /* 0x0000001d16007986 */ /* 0x000fe4000c101904 */
[----:B------:R-:W-:Y:S02]  /*0290*/  ISETP.NE.AND P0, PT, R28, RZ, PT ;  /* 0x000000ff1c00720c */ /* 0x000fe40003f05270 */
[----:B------:R0:W-:Y:S01]  /*02a0*/  STG.E desc[UR4][R12.64], R29 ;  /* 0x0000001d0c007986 */ /* 0x0001e2000c101904 */
[----:B------:R-:W-:-:S05]  /*02b0*/  IMAD.WIDE R14, R5, 0x4, R12 ;  /* 0x00000004050e7825 */ /* 0x000fca00078e020c */
        /* <DEDUP_REMOVED lines=9> */
[----:B0-----:R-:W-:-:S05]  /*0350*/  IMAD.WIDE R12, R5, 0x4, R24 ;  /* 0x00000004050c7825 */ /* 0x001fca00078e0218 */
[----:B------:R1:W-:Y:S01]  /*0360*/  STG.E desc[UR4][R12.64], R29 ;  /* 0x0000001d0c007986 */ /* 0x0003e2000c101904 */
[----:B------:R-:W-:Y:S05]  /*0370*/  @P0 BRA `(.L_x_4) ;  /* 0xfffffffc00ac0947 */ /* 0x000fea000383ffff */
.L_x_3:
[----:B------:R-:W-:Y:S05]  /*0380*/  BSYNC.RECONVERGENT B1 ;  /* 0x0000000000017941 */ /* 0x000fea0003800200 */
.L_x_2:
[----:B------:R-:W-:Y:S05]  /*0390*/  @!P1 BRA `(.L_x_1) ;  /* 0x00000000008c9947 */ /* 0x000fea0003800000 */
[----:B------:R-:W-:Y:S01]  /*03a0*/  ISETP.GE.U32.AND P0, PT, R8, 0x4, PT ;  /* 0x000000040800780c */ /* 0x000fe20003f06070 */
[----:B------:R-:W-:Y:S01]  /*03b0*/  BSSY.RECONVERGENT B1, `(.L_x_5) ;  /* 0x0000010000017945 */ /* 0x000fe20003800200 */
[----:B-1----:R-:W-:-:S04]  /*03c0*/  LOP3.LUT R18, R4, 0x3, RZ, 0xc0, !PT ;  /* 0x0000000304127812 */ /* 0x002fc800078ec0ff */
[----:B------:R-:W-:-:S07]  /*03d0*/  ISETP.NE.AND P1, PT, R18, RZ, PT ;  /* 0x000000ff1200720c */ /* 0x000fce0003f25270 */
[----:B------:R-:W-:Y:S06]  /*03e0*/  @!P0 BRA `(.L_x_6) ;  /* 0x0000000000308947 */ /* 0x000fec0003800000 */
[----:B------:R-:W0:Y:S01]  /*03f0*/  LDC.64 R10, c[0x0][0x3b0] ;  /* 0x0000ec00ff0a7b82 */ /* 0x000e220000000a00 */
[C---:B------:R-:W-:Y:S01]  /*0400*/  IMAD R13, R26.reuse, R5, R6 ;  /* 0x000000051a0d7224 */ /* 0x040fe200078e0206 */
[----:B------:R-:W-:Y:S01]  /*0410*/  IADD3 R26, PT, PT, R26, 0x4, RZ ;  /* 0x000000041a1a7810 */ /* 0x000fe20007ffe0ff */
[----:B------:R-:W-:Y:S02]  /*0420*/  IMAD.MOV.U32 R19, RZ, RZ, 0x7fc00000 ;  /* 0x7fc00000ff137424 */ /* 0x000fe400078e00ff */
[----:B0-----:R-:W-:-:S05]  /*0430*/  IMAD.WIDE R10, R13, 0x4, R10 ;  /* 0x000000040d0a7825 */ /* 0x001fca00078e020a */
[----:B------:R0:W-:Y:S01]  /*0440*/  STG.E desc[UR4][R10.64], R19 ;  /* 0x000000130a007986 */ /* 0x0001e2000c101904 */
[----:B------:R-:W-:-:S05]  /*0450*/  IMAD.WIDE R12, R5, 0x4, R10 ;  /* 0x00000004050c7825 */ /* 0x000fca00078e020a */
[----:B------:R0:W-:Y:S01]  /*0460*/  STG.E desc[UR4][R12.64], R19 ;  /* 0x000000130c007986 */ /* 0x0001e2000c101904 */
[----:B------:R-:W-:-:S05]  /*0470*/  IMAD.WIDE R14, R5, 0x4, R12 ;  /* 0x00000004050e7825 */ /* 0x000fca00078e020c */
[----:B------:R0:W-:Y:S01]  /*0480*/  STG.E desc[UR4][R14.64], R19 ;  /* 0x000000130e007986 */ /* 0x0001e2000c101904 */
[----:B------:R-:W-:-:S05]  /*0490*/  IMAD.WIDE R16, R5, 0x4, R14 ;  /* 0x0000000405107825 */ /* 0x000fca00078e020e */
[----:B------:R0:W-:Y:S02]  /*04a0*/  STG.E desc[UR4][R16.64], R19 ;  /* 0x0000001310007986 */ /* 0x0001e4000c101904 */
.L_x_6:
[----:B------:R-:W-:Y:S05]  /*04b0*/  BSYNC.RECONVERGENT B1 ;  /* 0x0000000000017941 */ /* 0x000fea0003800200 */
.L_x_5:
[----:B------:R-:W-:Y:S05]  /*04c0*/  @!P1 BRA `(.L_x_1) ;  /* 0x0000000000409947 */ /* 0x000fea0003800000 */
[----:B------:R-:W-:Y:S02]  /*04d0*/  ISETP.NE.AND P0, PT, R18, 0x1, PT ;  /* 0x000000011200780c */ /* 0x000fe40003f05270 */
[----:B------:R-:W-:-:S04]  /*04e0*/  LOP3.LUT R4, R4, 0x1, RZ, 0xc0, !PT ;  /* 0x0000000104047812 */ /* 0x000fc800078ec0ff */
[----:B------:R-:W-:-:S07]  /*04f0*/  ISETP.NE.U32.AND P1, PT, R4, 0x1, PT ;  /* 0x000000010400780c */ /* 0x000fce0003f25070 */
[----:B0-----:R-:W0:Y:S01]  /*0500*/  @P0 LDC.64 R12, c[0x0][0x3b0] ;  /* 0x0000ec00ff0c0b82 */ /* 0x001e220000000a00 */
[C---:B------:R-:W-:Y:S01]  /*0510*/  @P0 IMAD R15, R26.reuse, R5, R6 ;  /* 0x000000051a0f0224 */ /* 0x040fe200078e0206 */
[----:B------:R-:W-:Y:S01]  /*0520*/  @P0 MOV R17, 0x7fc00000 ;  /* 0x7fc0000000110802 */ /* 0x000fe20000000f00 */
[----:B------:R-:W-:-:S05]  /*0530*/  @P0 VIADD R26, R26, 0x2 ;  /* 0x000000021a1a0836 */ /* 0x000fca0000000000 */
[----:B------:R-:W1:Y:S01]  /*0540*/  @!P1 LDC.64 R10, c[0x0][0x3b0] ;  /* 0x0000ec00ff0a9b82 */ /* 0x000e620000000a00 */
[----:B0-----:R-:W-:-:S04]  /*0550*/  @P0 IMAD.WIDE R12, R15, 0x4, R12 ;  /* 0x000000040f0c0825 */ /* 0x001fc800078e020c */
[----:B------:R-:W-:Y:S01]  /*0560*/  @!P1 IMAD R15, R26, R5, R6 ;  /* 0x000000051a0f9224 */ /* 0x000fe200078e0206 */
[----:B------:R2:W-:Y:S01]  /*0570*/  @P0 STG.E desc[UR4][R12.64], R17 ;  /* 0x000000110c000986 */ /* 0x0005e2000c101904 */
[----:B------:R-:W-:-:S04]  /*0580*/  @P0 IMAD.WIDE R4, R5, 0x4, R12 ;  /* 0x0000000405040825 */ /* 0x000fc800078e020c */
[----:B-1----:R-:W-:Y:S01]  /*0590*/  @!P1 IMAD.WIDE R10, R15, 0x4, R10 ;  /* 0x000000040f0a9825 */ /* 0x002fe200078e020a */
[----:B------:R2:W-:Y:S03]  /*05a0*/  @P0 STG.E desc[UR4][R4.64], R17 ;  /* 0x0000001104000986 */ /* 0x0005e6000c101904 */
[----:B------:R-:W-:-:S05]  /*05b0*/  @!P1 IMAD.MOV.U32 R15, RZ, RZ, 0x7fc00000 ;  /* 0x7fc00000ff0f9424 */ /* 0x000fca00078e00ff */
[----:B------:R2:W-:Y:S02]  /*05c0*/  @!P1 STG.E desc[UR4][R10.64], R15 ;  /* 0x0000000f0a009986 */ /* 0x0005e4000c101904 */
.L_x_1:
[----:B------:R-:W-:Y:S05]  /*05d0*/  BSYNC.RECONVERGENT B0 ;  /* 0x0000000000007941 */ /* 0x000fea0003800200 */
.L_x_0:
[----:B------:R-:W-:-:S04]  /*05e0*/  I2FP.F32.U32 R3, R3 ;  /* 0x0000000300037245 */ /* 0x000fc80000201000 */
[----:B--2---:R-:W-:-:S04]  /*05f0*/  IADD3 R4, PT, PT, R3, 0x1800000, RZ ;  /* 0x0180000003047810 */ /* 0x004fc80007ffe0ff */
[----:B------:R-:W-:-:S04]  /*0600*/  LOP3.LUT R4, R4, 0x7f800000, RZ, 0xc0, !PT ;  /* 0x7f80000004047812 */ /* 0x000fc800078ec0ff */
[----:B------:R-:W-:-:S13]  /*0610*/  ISETP.GT.U32.AND P0, PT, R4, 0x1ffffff, PT ;  /* 0x01ffffff0400780c */ /* 0x000fda0003f04070 */
[----:B------:R-:W-:Y:S05]  /*0620*/  @P0 BRA `(.L_x_7) ;  /* 0x00000000000c0947 */ /* 0x000fea0003800000 */
[----:B------:R-:W-:-:S07]  /*0630*/  MOV R4, 0x650 ;  /* 0x0000065000047802 */ /* 0x000fce0000000f00 */
[----:B01----:R-:W-:Y:S05]  /*0640*/  CALL.REL.NOINC `($__internal_0_$__cuda_sm20_rcp_rn_f32_slowpath) ;  /* 0x0000000800f47944 */ /* 0x003fea0003c00000 */
[----:B------:R-:W-:Y:S05]  /*0650*/  BRA `(.L_x_8) ;  /* 0x0000000000107947 */ /* 0x000fea0003800000 */
.L_x_7:
[----:B------:R-:W2:Y:S02]  /*0660*/  MUFU.RCP R8, R3 ;  /* 0x0000000300087308 */ /* 0x000ea40000001000 */
[----:B--2---:R-:W-:-:S04]  /*0670*/  FFMA R4, R3, R8, -1 ;  /* 0xbf80000003047423 */ /* 0x004fc80000000008 */
[----:B------:R-:W-:-:S04]  /*0680*/  FADD.FTZ R5, -R4, -RZ ;  /* 0x800000ff04057221 */ /* 0x000fc80000010100 */
[----:B------:R-:W-:-:S07]  /*0690*/  FFMA R8, R8, R5, R8 ;  /* 0x0000000508087223 */ /* 0x000fce0000000008 */
.L_x_8:
[----:B01----:R-:W0:Y:S01]  /*06a0*/  LDC.64 R16, c[0x0][0x380] ;  /* 0x0000e000ff107b82 */ /* 0x003e220000000a00 */
[----:B------:R-:W1:Y:S01]  /*06b0*/  LDCU.64 UR6, c[0x0][0x398] ;  /* 0x00007300ff0677ac */ /* 0x000e620008000a00 */
[----:B------:R-:W2:Y:S06]  /*06c0*/  LDCU UR8, c[0x0][0x398] ;  /* 0x00007300ff0877ac */ /* 0x000eac0008000800 */
[----:B------:R-:W3:Y:S08]  /*06d0*/  LDC.64 R18, c[0x0][0x388] ;  /* 0x0000e200ff127b82 */ /* 0x000ef00000000a00 */
[----:B------:R-:W4:Y:S01]  /*06e0*/  LDC.64 R22, c[0x0][0x390] ;  /* 0x0000e400ff167b82 */ /* 0x000f220000000a00 */
[----:B-1----:R-:W-:-:S04]  /*06f0*/  IMAD R3, R7, UR6, R6 ;  /* 0x0000000607037c24 */ /* 0x002fc8000f8e0206 */
[----:B0-----:R-:W-:-:S03]  /*0700*/  IMAD.WIDE R16, R3, 0x4, R16 ;  /* 0x0000000403107825 */ /* 0x001fc600078e0210 */
[----:B------:R-:W0:Y:S01]  /*0710*/  LDC.64 R14, c[0x0][0x3b0] ;  /* 0x0000ec00ff0e7b82 */ /* 0x000e220000000a00 */
[----:B---3--:R-:W-:-:S07]  /*0720*/  IMAD.WIDE R18, R3, 0x4, R18 ;  /* 0x0000000403127825 */ /* 0x008fce00078e0212 */
[----:B------:R-:W1:Y:S01]  /*0730*/  LDC.64 R12, c[0x0][0x390] ;  /* 0x0000e400ff0c7b82 */ /* 0x000e620000000a00 */
[----:B------:R3:W5:Y:S01]  /*0740*/  LDG.E.CONSTANT R4, desc[UR4][R18.64] ;  /* 0x0000000412047981 */ /* 0x000762000c1e9900 */
[----:B----4-:R-:W-:-:S03]  /*0750*/  IMAD.WIDE R22, R3, 0x4, R22 ;  /* 0x0000000403167825 */ /* 0x010fc600078e0216 */
[----:B------:R3:W5:Y:S04]  /*0760*/  LDG.E.CONSTANT R3, desc[UR4][R16.64] ;  /* 0x0000000410037981 */ /* 0x000768000c1e9900 */
[----:B------:R3:W5:Y:S01]  /*0770*/  LDG.E.CONSTANT R5, desc[UR4][R22.64] ;  /* 0x0000000416057981 */ /* 0x000762000c1e9900 */
[----:B------:R-:W-:Y:S02]  /*0780*/  IMAD R6, R9, UR6, R6 ;  /* 0x0000000609067c24 */ /* 0x000fe4000f8e0206 */
[----:B------:R-:W-:Y:S02]  /*0790*/  HFMA2 R9, -RZ, RZ, 0, 0 ;  /* 0x00000000ff097431 */ /* 0x000fe400000001ff */
[----:B------:R-:W-:Y:S02]  /*07a0*/  VIADD R24, R7, -UR7 ;  /* 0x8000000707187c36 */ /* 0x000fe40008000000 */
[----:B------:R-:W-:Y:S01]  /*07b0*/  FADD R8, -R8, 1 ;  /* 0x3f80000008087421 */ /* 0x000fe20000000100 */
[----:B------:R-:W-:Y:S01]  /*07c0*/  IMAD.MOV.U32 R10, RZ, RZ, 0x7fc00000 ;  /* 0x7fc00000ff0a7424 */ /* 0x000fe200078e00ff */
[----:B------:R-:W-:-:S02]  /*07d0*/  MOV R11, RZ ;  /* 0x000000ff000b7202 */ /* 0x000fc40000000f00 */
[----:B--23--:R-:W-:-:S07]  /*07e0*/  CS2R R20, SRZ ;  /* 0x0000000000147805 */ /* 0x00cfce000001ff00 */
.L_x_20:
[----:B--2---:R-:W2:Y:S01]  /*07f0*/  LDC.64 R28, c[0x0][0x388] ;  /* 0x0000e200ff1c7b82 */ /* 0x004ea20000000a00 */
[----:B0----5:R-:W-:-:S07]  /*0800*/  MOV R23, R4 ;  /* 0x0000000400177202 */ /* 0x021fce0000000f00 */
[----:B---34-:R-:W3:Y:S01]  /*0810*/  LDC.64 R16, c[0x0][0x380] ;  /* 0x0000e000ff107b82 */ /* 0x018ee20000000a00 */
[----:B------:R-:W-:Y:S02]  /*0820*/  IMAD.MOV.U32 R22, RZ, RZ, R3 ;  /* 0x000000ffff167224 */ /* 0x000fe400078e0003 */
[----:B-1----:R-:W-:Y:S01]  /*0830*/  IMAD.WIDE R18, R6, 0x4, R12 ;  /* 0x0000000406127825 */ /* 0x002fe200078e020c */
[----:B------:R-:W-:-:S04]  /*0840*/  MOV R25, R5 ;  /* 0x0000000500197202 */ /* 0x000fc80000000f00 */
[----:B------:R-:W4:Y:S01]  /*0850*/  LDG.E.CONSTANT R5, desc[UR4][R18.64] ;  /* 0x0000000412057981 */ /* 0x000f22000c1e9900 */
[----:B--2---:R-:W-:-:S05]  /*0860*/  IMAD.WIDE R28, R6, 0x4, R28 ;  /* 0x00000004061c7825 */ /* 0x004fca00078e021c */
[----:B------:R-:W2:Y:S01]  /*0870*/  LDG.E.CONSTANT R4, desc[UR4][R28.64] ;  /* 0x000000041c047981 */ /* 0x000ea2000c1e9900 */
[----:B---3--:R-:W-:-:S05]  /*0880*/  IMAD.WIDE R16, R6, 0x4, R16 ;  /* 0x0000000406107825 */ /* 0x008fca00078e0210 */
[----:B------:R-:W3:Y:S01]  /*0890*/  LDG.E.CONSTANT R3, desc[UR4][R16.64] ;  /* 0x0000000410037981 */ /* 0x000ee2000c1e9900 */
[----:B------:R-:W-:Y:S01]  /*08a0*/  IADD3 R24, PT, PT, R24, 0x1, RZ ;  /* 0x0000000118187810 */ /* 0x000fe20007ffe0ff */
[----:B------:R-:W-:Y:S01]  /*08b0*/  BSSY.RECONVERGENT B0, `(.L_x_9) ;  /* 0x0000093000007945 */ /* 0x000fe20003800200 */
[----:B------:R-:W-:Y:S02]  /*08c0*/  VIADD R7, R7, 0x1 ;  /* 0x0000000107077836 */ /* 0x000fe40000000000 */
[----:B------:R-:W-:Y:S02]  /*08d0*/  ISETP.NE.AND P1, PT, R24, -0x1, PT ;  /* 0xffffffff1800780c */ /* 0x000fe40003f25270 */
[----:B--2---:R-:W-:-:S04]  /*08e0*/  FSETP.NAN.AND P0, PT, |R4|, |R4|, PT ;  /* 0x400000040400720b */ /* 0x004fc80003f08200 */
[----:B---3--:R-:W-:-:S04]  /*08f0*/  FSETP.NUM.AND P0, PT, |R3|, |R3|, !P0 ;  /* 0x400000030300720b */ /* 0x008fc80004707200 */
[----:B----4-:R-:W-:-:S13]  /*0900*/  FSETP.NUM.AND P0, PT, |R5|, |R5|, P0 ;  /* 0x400000050500720b */ /* 0x010fda0000707200 */
[----:B------:R-:W1:Y:S02]  /*0910*/  @!P0 LDC.64 R26, c[0x0][0x3b0] ;  /* 0x0000ec00ff1a8b82 */ /* 0x000e640000000a00 */
[----:B-1----:R-:W-:-:S05]  /*0920*/  @!P0 IMAD.WIDE R26, R6, 0x4, R26 ;  /* 0x00000004061a8825 */ /* 0x002fca00078e021a */
[----:B------:R1:W-:Y:S01]  /*0930*/  @!P0 STG.E desc[UR4][R26.64], R10 ;  /* 0x0000000a1a008986 */ /* 0x0003e2000c101904 */
[----:B------:R-:W-:Y:S05]  /*0940*/  @!P0 BRA `(.L_x_10) ;  /* 0x0000000800248947 */ /* 0x000fea0003800000 */
[----:B------:R-:W-:-:S04]  /*0950*/  FSETP.NAN.AND P0, PT, |R23|, |R23|, PT ;  /* 0x400000171700720b */ /* 0x000fc80003f08200 */
[----:B------:R-:W-:-:S04]  /*0960*/  FSETP.NUM.AND P0, PT, |R22|, |R22|, !P0 ;  /* 0x400000161600720b */ /* 0x000fc80004707200 */
[----:B------:R-:W-:-:S13]  /*0970*/  FSETP.NUM.AND P0, PT, |R25|, |R25|, P0 ;  /* 0x400000191900720b */ /* 0x000fda0000707200 */
[----:B------:R-:W2:Y:S01]  /*0980*/  @!P0 LDC.64 R16, c[0x0][0x3b0] ;  /* 0x0000ec00ff108b82 */ /* 0x000ea20000000a00 */
[----:B------:R-:W-:Y:S01]  /*0990*/  @!P0 MOV R19, 0x7fc00000 ;  /* 0x7fc0000000138802 */ /* 0x000fe20000000f00 */
[----:B--2---:R-:W-:-:S05]  /*09a0*/  @!P0 IMAD.WIDE R16, R6, 0x4, R16 ;  /* 0x0000000406108825 */ /* 0x004fca00078e0210 */
[----:B------:R2:W-:Y:S01]  /*09b0*/  @!P0 STG.E desc[UR4][R16.64], R19 ;  /* 0x0000001310008986 */ /* 0x0005e2000c101904 */
[----:B------:R-:W-:Y:S05]  /*09c0*/  @!P0 BRA `(.L_x_10) ;  /* 0x0000000800048947 */ /* 0x000fea0003800000 */
[----:B------:R-:W-:Y:S01]  /*09d0*/  ISETP.GE.AND P5, PT, R0, 0x1, PT ;  /* 0x000000010000780c */ /* 0x000fe20003fa6270 */
[C---:B--2---:R-:W-:Y:S01]  /*09e0*/  FADD R16, R3.reuse, -R22 ;  /* 0x8000001603107221 */ /* 0x044fe20000000000 */
[----:B------:R-:W-:Y:S01]  /*09f0*/  FADD R17, -R4, R23 ;  /* 0x0000001704117221 */ /* 0x000fe20000000100 */
[----:B------:R-:W-:Y:S02]  /*0a00*/  FSETP.GT.AND P0, PT, R3, R22, PT ;  /* 0x000000160300720b */ /* 0x000fe40003f04000 */
[----:B------:R-:W-:Y:S02]  /*0a10*/  FSETP.GT.AND P3, PT, R23, R4, PT ;  /* 0x000000041700720b */ /* 0x000fe40003f64000 */
[C---:B------:R-:W-:Y:S02]  /*0a20*/  FSETP.GT.AND P2, PT, R16.reuse, R17, PT ;  /* 0x000000111000720b */ /* 0x040fe40003f44000 */
[----:B------:R-:W-:Y:S02]  /*0a30*/  FSETP.GT.AND P4, PT, R17, R16, PT ;  /* 0x000000101100720b */ /* 0x000fe40003f84000 */
[----:B------:R-:W-:-:S02]  /*0a40*/  FSEL R18, R16, RZ, P2 ;  /* 0x000000ff10127208 */ /* 0x000fc40001000000 */
[----:B------:R-:W-:Y:S02]  /*0a50*/  FSEL R16, R17, RZ, P4 ;  /* 0x000000ff11107208 */ /* 0x000fe40002000000 */
[----:B------:R-:W-:Y:S02]  /*0a60*/  FSEL R18, R18, RZ, P0 ;  /* 0x000000ff12127208 */ /* 0x000fe40000000000 */
[----:B------:R-:W-:Y:S01]  /*0a70*/  FSEL R16, R16, RZ, P3 ;  /* 0x000000ff10107208 */ /* 0x000fe20001800000 */
[----:B------:R-:W-:Y:S06]  /*0a80*/  @!P5 BRA `(.L_x_11) ;  /* 0x0000000000fcd947 */ /* 0x000fec0003800000 */
[----:B------:R-:W-:Y:S01]  /*0a90*/  FADD R22, R21, R18 ;  /* 0x0000001215167221 */ /* 0x000fe20000000000 */
[----:B-1----:R-:W-:Y:S01]  /*0aa0*/  FADD R26, R9, R16 ;  /* 0x00000010091a7221 */ /* 0x002fe20000000000 */
[----:B------:R-:W-:Y:S02]  /*0ab0*/  IADD3 R0, PT, PT, R0, -0x1, RZ ;  /* 0xffffffff00007810 */ /* 0x000fe40007ffe0ff */
[----:B------:R-:W-:Y:S01]  /*0ac0*/  FADD R17, -R21, R22 ;  /* 0x0000001615117221 */ /* 0x000fe20000000100 */
[----:B------:R-:W-:Y:S01]  /*0ad0*/  FADD R19, -R9, R26 ;  /* 0x0000001a09137221 */ /* 0x000fe20000000100 */
[----:B------:R-:W-:Y:S02]  /*0ae0*/  ISETP.NE.AND P0, PT, R0, RZ, PT ;  /* 0x000000ff0000720c */ /* 0x000fe40003f05270 */
[----:B------:R-:W-:Y:S01]  /*0af0*/  FADD R22, R22, -R17 ;  /* 0x8000001116167221 */ /* 0x000fe20000000000 */
[----:B------:R-:W-:Y:S01]  /*0b00*/  FADD R26, R26, -R19 ;  /* 0x800000131a1a7221 */ /* 0x000fe20000000000 */
[----:B------:R-:W-:Y:S01]  /*0b10*/  FADD R17, R18, -R17 ;  /* 0x8000001112117221 */ /* 0x000fe20000000000 */
[----:B------:R-:W-:Y:S01]  /*0b20*/  FADD R19, R16, -R19 ;  /* 0x8000001310137221 */ /* 0x000fe20000000000 */
[----:B------:R-:W-:Y:S01]  /*0b30*/  FADD R22, R21, -R22 ;  /* 0x8000001615167221 */ /* 0x000fe20000000000 */
[----:B------:R-:W-:-:S03]  /*0b40*/  FADD R26, R9, -R26 ;  /* 0x8000001a091a7221 */ /* 0x000fc60000000000 */
[----:B------:R-:W-:Y:S01]  /*0b50*/  FADD R17, R22, R17 ;  /* 0x0000001116117221 */ /* 0x000fe20000000000 */
[----:B------:R-:W-:-:S03]  /*0b60*/  FADD R26, R26, R19 ;  /* 0x000000131a1a7221 */ /* 0x000fc60000000000 */
[----:B------:R-:W-:Y:S01]  /*0b70*/  FADD R20, R20, R17 ;  /* 0x0000001114147221 */ /* 0x000fe20000000000 */
[----:B------:R-:W-:-:S03]  /*0b80*/  FADD R26, R11, R26 ;  /* 0x0000001a0b1a7221 */ /* 0x000fc60000000000 */
[----:B------:R-:W-:Y:S01]  /*0b90*/  FADD R19, R21, R20 ;  /* 0x0000001415137221 */ /* 0x000fe20000000000 */
[----:B------:R-:W-:-:S03]  /*0ba0*/  FADD R18, R9, R26 ;  /* 0x0000001a09127221 */ /* 0x000fc60000000000 */
[----:B------:R-:W-:Y:S01]  /*0bb0*/  FADD R11, -R21, R19 ;  /* 0x00000013150b7221 */ /* 0x000fe20000000100 */
[----:B------:R-:W-:-:S03]  /*0bc0*/  FADD R9, -R9, R18 ;  /* 0x0000001209097221 */ /* 0x000fc60000000100 */
[----:B------:R-:W-:Y:S01]  /*0bd0*/  FADD R20, R20, -R11 ;  /* 0x8000000b14147221 */ /* 0x000fe20000000000 */
[----:B------:R-:W-:Y:S01]  /*0be0*/  FADD R11, R26, -R9 ;  /* 0x800000091a0b7221 */ /* 0x000fe20000000000 */
[----:B------:R-:W-:Y:S06]  /*0bf0*/  @P0 BRA `(.L_x_12) ;  /* 0x0000000000780947 */ /* 0x000fec0003800000 */
[----:B------:R-:W-:Y:S01]  /*0c00*/  FADD R0, R20, R19 ;  /* 0x0000001314007221 */ /* 0x000fe20000000000 */
[----:B------:R-:W-:Y:S01]  /*0c10*/  FADD R17, R11, R18 ;  /* 0x000000120b117221 */ /* 0x000fe20000000000 */
[----:B------:R-:W-:Y:S01]  /*0c20*/  BSSY.RECONVERGENT B1, `(.L_x_13) ;  /* 0x0000015000017945 */ /* 0x000fe20003800200 */
[----:B------:R-:W-:-:S03]  /*0c30*/  IMAD.MOV.U32 R10, RZ, RZ, RZ ;  /* 0x000000ffff0a7224 */ /* 0x000fc600078e00ff */
[----:B------:R-:W-:-:S13]  /*0c40*/  FSETP.GT.AND P0, PT, R0, -R17, PT ;  /* 0x800000110000720b */ /* 0x000fda0003f04000 */
[----:B------:R-:W-:Y:S05]  /*0c50*/  @!P0 BRA `(.L_x_14) ;  /* 0x0000000000448947 */ /* 0x000fea0003800000 */
[C-C-:B------:R-:W-:Y:S01]  /*0c60*/  FADD R21, R0.reuse, R17.reuse ;  /* 0x0000001100157221 */ /* 0x140fe20000000000 */
[----:B------:R-:W-:Y:S01]  /*0c70*/  FADD R0, R0, -R17 ;  /* 0x8000001100007221 */ /* 0x000fe20000000000 */
[----:B------:R-:W-:Y:S02]  /*0c80*/  BSSY.RECONVERGENT B2, `(.L_x_15) ;  /* 0x000000d000027945 */ /* 0x000fe40003800200 */
[----:B------:R-:W1:Y:S08]  /*0c90*/  MUFU.RCP R9, R21 ;  /* 0x0000001500097308 */ /* 0x000e700000001000 */
[----:B------:R-:W2:Y:S01]  /*0ca0*/  FCHK P0, |R0|, R21 ;  /* 0x0000001500007302 */ /* 0x000ea20000000200 */
[----:B-1----:R-:W-:-:S04]  /*0cb0*/  FFMA R10, -R21, R9, 1 ;  /* 0x3f800000150a7423 */ /* 0x002fc80000000109 */
[----:B------:R-:W-:-:S04]  /*0cc0*/  FFMA R9, R9, R10, R9 ;  /* 0x0000000a09097223 */ /* 0x000fc80000000009 */
[----:B------:R-:W-:-:S04]  /*0cd0*/  FFMA R10, |R0|, R9, RZ ;  /* 0x00000009000a7223 */ /* 0x000fc800000002ff */
[----:B------:R-:W-:-:S04]  /*0ce0*/  FFMA R16, -R21, R10, |R0| ;  /* 0x0000000a15107223 */ /* 0x000fc80000000500 */
[----:B------:R-:W-:Y:S01]  /*0cf0*/  FFMA R10, R9, R16, R10 ;  /* 0x00000010090a7223 */ /* 0x000fe2000000000a */
[----:B--2---:R-:W-:Y:S06]  /*0d00*/  @!P0 BRA `(.L_x_16) ;  /* 0x0000000000108947 */ /* 0x004fec0003800000 */
[----:B------:R-:W-:Y:S01]  /*0d10*/  FADD R0, |R0|, -RZ ;  /* 0x800000ff00007221 */ /* 0x000fe20000000200 */
[----:B------:R-:W-:Y:S02]  /*0d20*/  MOV R17, R21 ;  /* 0x0000001500117202 */ /* 0x000fe40000000f00 */
[----:B------:R-:W-:-:S07]  /*0d30*/  MOV R16, 0xd50 ;  /* 0x00000d5000107802 */ /* 0x000fce0000000f00 */
[----:B0-----:R-:W-:Y:S05]  /*0d40*/  CALL.REL.NOINC `($__internal_1_$__cuda_sm3x_div_rn_noftz_f32_slowpath) ;  /* 0x0000000800047944 */ /* 0x001fea0003c00000 */
.L_x_16:
[----:B------:R-:W-:Y:S05]  /*0d50*/  BSYNC.RECONVERGENT B2 ;  /* 0x0000000000027941 */ /* 0x000fea0003800200 */
.L_x_15:
[----:B------:R-:W-:-:S07]  /*0d60*/  FMUL R10, R10, 100 ;  /* 0x42c800000a0a7820 */ /* 0x000fce0000400000 */
.L_x_14:
[----:B------:R-:W-:Y:S05]  /*0d70*/  BSYNC.RECONVERGENT B1 ;  /* 0x0000000000017941 */ /* 0x000fea0003800200 */
.L_x_13:
[----:B0-----:R-:W-:-:S04]  /*0d80*/  IMAD.WIDE R16, R6, 0x4, R14 ;  /* 0x0000000406107825 */ /* 0x001fc800078e020e */
[----:B------:R-:W-:Y:S01]  /*0d90*/  HFMA2 R0, -RZ, RZ, 0, 0 ;  /* 0x00000000ff007431 */ /* 0x000fe200000001ff */
[----:B------:R-:W-:Y:S01]  /*0da0*/  MOV R21, R19 ;  /* 0x0000001300157202 */ /* 0x000fe20000000f00 */
[----:B------:R-:W-:Y:S01]  /*0db0*/  IMAD.MOV.U32 R9, RZ, RZ, R18 ;  /* 0x000000ffff097224 */ /* 0x000fe200078e0012 */
[----:B------:R0:W-:Y:S01]  /*0dc0*/  STG.E desc[UR4][R16.64], R10 ;  /* 0x0000000a10007986 */ /* 0x0001e2000c101904 */
[----:B------:R-:W-:Y:S05]  /*0dd0*/  BRA `(.L_x_10) ;  /* 0x0000000400007947 */ /* 0x000fea0003800000 */
.L_x_12:
[----:B------:R-:W-:Y:S01]  /*0de0*/  ISETP.GE.AND P0, PT, R7, R2, PT ;  /* 0x000000020700720c */ /* 0x000fe20003f06270 */
[----:B------:R-:W-:Y:S01]  /*0df0*/  IMAD.MOV.U32 R9, RZ, RZ, R18 ;  /* 0x000000ffff097224 */ /* 0x000fe200078e0012 */
[----:B------:R-:W-:-:S11]  /*0e00*/  MOV R21, R19 ;  /* 0x0000001300157202 */ /* 0x000fd60000000f00 */
[----:B------:R-:W-:Y:S05]  /*0e10*/  @!P0 BRA `(.L_x_10) ;  /* 0x0000000000f08947 */ /* 0x000fea0003800000 */
[----:B------:R-:W-:Y:S01]  /*0e20*/  MOV R23, 0x7fc00000 ;  /* 0x7fc0000000177802 */ /* 0x000fe20000000f00 */
[----:B0-----:R-:W-:Y:S01]  /*0e30*/  IMAD.WIDE R16, R6, 0x4, R14 ;  /* 0x0000000406107825 */ /* 0x001fe200078e020e */
[----:B------:R-:W-:-:S03]  /*0e40*/  MOV R21, R19 ;  /* 0x0000001300157202 */ /* 0x000fc60000000f00 */
[----:B------:R-:W-:Y:S01]  /*0e50*/  IMAD.MOV.U32 R9, RZ, RZ, R18 ;  /* 0x000000ffff097224 */ /* 0x000fe200078e0012 */
[----:B------:R0:W-:Y:S01]  /*0e60*/  STG.E desc[UR4][R16.64], R23 ;  /* 0x0000001710007986 */ /* 0x0001e2000c101904 */
[----:B------:R-:W-:Y:S05]  /*0e70*/  BRA `(.L_x_10) ;  /* 0x0000000000d87947 */ /* 0x000fea0003800000 */
.L_x_11:
[C---:B------:R-:W-:Y:S01]  /*0e80*/  FMUL R19, R8.reuse, R21 ;  /* 0x0000001508137220 */ /* 0x040fe20000400000 */
[----:B------:R-:W-:-:S03]  /*0e90*/  FMUL R17, R8, R9 ;  /* 0x0000000908117220 */ /* 0x000fc60000400000 */
[----:B------:R-:W-:Y:S01]  /*0ea0*/  FADD R0, R18, R19 ;  /* 0x0000001312007221 */ /* 0x000fe20000000000 */
[----:B------:R-:W-:Y:S01]  /*0eb0*/  FADD R22, R16, R17 ;  /* 0x0000001110167221 */ /* 0x000fe20000000000 */
[C---:B------:R-:W-:Y:S02]  /*0ec0*/  FFMA R21, R8.reuse, R21, -R19 ;  /* 0x0000001508157223 */ /* 0x040fe40000000813 */
[----:B------:R-:W-:Y:S02]  /*0ed0*/  FADD R23, -R19, R0 ;  /* 0x0000000013177221 */ /* 0x000fe40000000100 */
[----:B------:R-:W-:Y:S02]  /*0ee0*/  FFMA R21, R8, R20, R21 ;  /* 0x0000001408157223 */ /* 0x000fe40000000015 */
[--C-:B------:R-:W-:Y:S01]  /*0ef0*/  FADD R18, R18, -R23.reuse ;  /* 0x8000001712127221 */ /* 0x100fe20000000000 */
[----:B-1----:R-:W-:Y:S01]  /*0f00*/  FADD R26, R0, -R23 ;  /* 0x80000017001a7221 */ /* 0x002fe20000000000 */
[----:B------:R-:W-:-:S03]  /*0f10*/  FADD R23, -R17, R22 ;  /* 0x0000001611177221 */ /* 0x000fc60000000100 */
[----:B------:R-:W-:Y:S01]  /*0f20*/  FADD R19, R19, -R26 ;  /* 0x8000001a13137221 */ /* 0x000fe20000000000 */
[----:B------:R-:W-:Y:S01]  /*0f30*/  FADD R28, R22, -R23 ;  /* 0x80000017161c7221 */ /* 0x000fe20000000000 */
[----:B------:R-:W-:Y:S01]  /*0f40*/  FFMA R26, R8, R9, -R17 ;  /* 0x00000009081a7223 */ /* 0x000fe20000000811 */
[----:B------:R-:W-:Y:S01]  /*0f50*/  FADD R16, R16, -R23 ;  /* 0x8000001710107221 */ /* 0x000fe20000000000 */
[----:B------:R-:W-:Y:S01]  /*0f60*/  FADD R18, R19, R18 ;  /* 0x0000001213127221 */ /* 0x000fe20000000000 */
[----:B------:R-:W-:Y:S01]  /*0f70*/  FADD R17, R17, -R28 ;  /* 0x8000001c11117221 */ /* 0x000fe20000000000 */
[----:B------:R-:W-:Y:S02]  /*0f80*/  FFMA R26, R8, R11, R26 ;  /* 0x0000000b081a7223 */ /* 0x000fe4000000001a */
[----:B------:R-:W-:Y:S01]  /*0f90*/  FADD R11, R21, R18 ;  /* 0x00000012150b7221 */ /* 0x000fe20000000000 */
[----:B------:R-:W-:-:S03]  /*0fa0*/  FADD R17, R17, R16 ;  /* 0x0000001011117221 */ /* 0x000fc60000000000 */
[----:B------:R-:W-:Y:S01]  /*0fb0*/  FADD R21, R0, R11 ;  /* 0x0000000b00157221 */ /* 0x000fe20000000000 */
[----:B------:R-:W-:-:S03]  /*0fc0*/  FADD R17, R26, R17 ;  /* 0x000000111a117221 */ /* 0x000fc60000000000 */
[----:B------:R-:W-:Y:S01]  /*0fd0*/  FADD R0, -R0, R21 ;  /* 0x0000001500007221 */ /* 0x000fe20000000100 */
[----:B------:R-:W-:-:S03]  /*0fe0*/  FADD R9, R22, R17 ;  /* 0x0000001116097221 */ /* 0x000fc60000000000 */
[----:B------:R-:W-:Y:S01]  /*0ff0*/  FADD R20, R11, -R0 ;  /* 0x800000000b147221 */ /* 0x000fe20000000000 */
[----:B------:R-:W-:-:S03]  /*1000*/  FADD R22, -R22, R9 ;  /* 0x0000000916167221 */ /* 0x000fc60000000100 */
[----:B------:R-:W-:Y:S01]  /*1010*/  FADD R0, R21, R20 ;  /* 0x0000001415007221 */ /* 0x000fe20000000000 */
[----:B------:R-:W-:-:S04]  /*1020*/  FADD R11, R17, -R22 ;  /* 0x80000016110b7221 */ /* 0x000fc80000000000 */
[----:B------:R-:W-:-:S05]  /*1030*/  FADD R19, R9, R11 ;  /* 0x0000000b09137221 */ /* 0x000fca0000000000 */
        /* <DEDUP_REMOVED lines=17> */
.L_x_19:
[----:B------:R-:W-:Y:S05]  /*1150*/  BSYNC.RECONVERGENT B1 ;  /* 0x0000000000017941 */ /* 0x000fea0003800200 */
.L_x_18:
[----:B------:R-:W-:Y:S01]  /*1160*/  FMUL R10, R10, 100 ;  /* 0x42c800000a0a7820 */ /* 0x000fe20000400000 */
[----:B0-----:R-:W-:-:S04]  /*1170*/  IMAD.WIDE R16, R6, 0x4, R14 ;  /* 0x0000000406107825 */ /* 0x001fc800078e020e */
[----:B------:R-:W-:Y:S01]  /*1180*/  HFMA2 R0, -RZ, RZ, 0, 0 ;  /* 0x00000000ff007431 */ /* 0x000fe200000001ff */
[----:B------:R3:W-:Y:S01]  /*1190*/  STG.E desc[UR4][R16.64], R10 ;  /* 0x0000000a10007986 */ /* 0x0007e2000c101904 */
[----:B------:R-:W-:Y:S05]  /*11a0*/  BRA `(.L_x_10) ;  /* 0x00000000000c7947 */ /* 0x000fea0003800000 */
.L_x_17:
[----:B0-----:R-:W-:-:S04]  /*11b0*/  IMAD.WIDE R16, R6, 0x4, R14 ;  /* 0x0000000406107825 */ /* 0x001fc800078e020e */
[----:B------:R-:W-:Y:S01]  /*11c0*/  IMAD.MOV.U32 R0, RZ, RZ, RZ ;  /* 0x000000ffff007224 */ /* 0x000fe200078e00ff */
[----:B------:R4:W-:Y:S06]  /*11d0*/  STG.E desc[UR4][R16.64], R10 ;  /* 0x0000000a10007986 */ /* 0x0009ec000c101904 */
.L_x_10:
[----:B------:R-:W-:Y:S05]  /*11e0*/  BSYNC.RECONVERGENT B0 ;  /* 0x0000000000007941 */ /* 0x000fea0003800200 */
.L_x_9:
[----:B------:R-:W-:Y:S01]  /*11f0*/  IADD3 R6, PT, PT, R6, UR8, RZ ;  /* 0x0000000806067c10 */ /* 0x000fe2000fffe0ff */
[----:B------:R-:W-:Y:S06]  /*1200*/  @P1 BRA `(.L_x_20) ;  /* 0xfffffff400781947 */ /* 0x000fec000383ffff */
[----:B------:R-:W-:Y:S05]  /*1210*/  EXIT ;  /* 0x000000000000794d */ /* 0x000fea0003800000 */
        .weak           $__internal_0_$__cuda_sm20_rcp_rn_f32_slowpath
        .type           $__internal_0_$__cuda_sm20_rcp_rn_f32_slowpath,@function
        .size           $__internal_0_$__cuda_sm20_rcp_rn_f32_slowpath,($__internal_1_$__cuda_sm3x_div_rn_noftz_f32_slowpath - $__internal_0_$__cuda_sm20_rcp_rn_f32_slowpath)
$__internal_0_$__cuda_sm20_rcp_rn_f32_slowpath:
[----:B------:R-:W-:-:S04]  /*1220*/  SHF.L.U32 R5, R3, 0x1, RZ ;  /* 0x0000000103057819 */ /* 0x000fc800000006ff */
[----:B------:R-:W-:-:S04]  /*1230*/  SHF.R.U32.HI R5, RZ, 0x18, R5 ;  /* 0x00000018ff057819 */ /* 0x000fc80000011605 */
[----:B------:R-:W-:-:S13]  /*1240*/  ISETP.NE.U32.AND P0, PT, R5, RZ, PT ;  /* 0x000000ff0500720c */ /* 0x000fda0003f05070 */
[----:B------:R-:W-:Y:S05]  /*1250*/  @P0 BRA `(.L_x_21) ;  /* 0x00000000002c0947 */ /* 0x000fea0003800000 */
[----:B------:R-:W-:-:S05]  /*1260*/  IMAD.SHL.U32 R5, R3, 0x2, RZ ;  /* 0x0000000203057824 */ /* 0x000fca00078e00ff */
[----:B------:R-:W-:-:S13]  /*1270*/  ISETP.NE.AND P0, PT, R5, RZ, PT ;  /* 0x000000ff0500720c */ /* 0x000fda0003f05270 */
[----:B------:R2:W3:Y:S01]  /*1280*/  @!P0 MUFU.RCP R5, R3 ;  /* 0x0000000300058308 */ /* 0x0004e20000001000 */
[----:B------:R-:W-:Y:S05]  /*1290*/  @!P0 BRA `(.L_x_22) ;  /* 0x0000000000a48947 */ /* 0x000fea0003800000 */
[----:B------:R-:W-:-:S04]  /*12a0*/  FFMA R8, R3, 1.84467440737095516160e+19, RZ ;  /* 0x5f80000003087823 */ /* 0x000fc800000000ff */
[----:B--2---:R-:W3:Y:S02]  /*12b0*/  MUFU.RCP R3, R8 ;  /* 0x0000000800037308 */ /* 0x004ee40000001000 */
[----:B---3--:R-:W-:-:S04]  /*12c0*/  FFMA R5, R8, R3, -1 ;  /* 0xbf80000008057423 */ /* 0x008fc80000000003 */
[----:B------:R-:W-:-:S04]  /*12d0*/  FADD.FTZ R10, -R5, -RZ ;  /* 0x800000ff050a7221 */ /* 0x000fc80000010100 */
[----:B------:R-:W-:-:S04]  /*12e0*/  FFMA R3, R3, R10, R3 ;  /* 0x0000000a03037223 */ /* 0x000fc80000000003 */
[----:B------:R-:W-:Y:S01]  /*12f0*/  FFMA R5, R3, 1.84467440737095516160e+19, RZ ;  /* 0x5f80000003057823 */ /* 0x000fe200000000ff */
[----:B------:R-:W-:Y:S06]  /*1300*/  BRA `(.L_x_22) ;  /* 0x0000000000887947 */ /* 0x000fec0003800000 */
.L_x_21:
[----:B------:R-:W-:-:S04]  /*1310*/  IADD3 R8, PT, PT, R5, -0xfd, RZ ;  /* 0xffffff0305087810 */ /* 0x000fc80007ffe0ff */
[----:B------:R-:W-:-:S13]  /*1320*/  ISETP.GT.U32.AND P0, PT, R8, 0x1, PT ;  /* 0x000000010800780c */ /* 0x000fda0003f04070 */
[----:B------:R-:W-:Y:S05]  /*1330*/  @P0 BRA `(.L_x_23) ;  /* 0x0000000000780947 */ /* 0x000fea0003800000 */
[----:B------:R-:W-:Y:S02]  /*1340*/  LOP3.LUT R10, R3, 0x7fffff, RZ, 0xc0, !PT ;  /* 0x007fffff030a7812 */ /* 0x000fe400078ec0ff */
[----:B------:R-:W-:Y:S02]  /*1350*/  MOV R15, 0x3 ;  /* 0x00000003000f7802 */ /* 0x000fe40000000f00 */
[----:B------:R-:W-:Y:S02]  /*1360*/  LOP3.LUT R10, R10, 0x3f800000, RZ, 0xfc, !PT ;  /* 0x3f8000000a0a7812 */ /* 0x000fe400078efcff */
[----:B------:R-:W-:Y:S02]  /*1370*/  SHF.L.U32 R14, R15, R8, RZ ;  /* 0x000000080f0e7219 */ /* 0x000fe400000006ff */
[----:B------:R-:W0:Y:S02]  /*1380*/  MUFU.RCP R11, R10 ;  /* 0x0000000a000b7308 */ /* 0x000e240000001000 */
[----:B0-----:R-:W-:-:S04]  /*1390*/  FFMA R12, R10, R11, -1 ;  /* 0xbf8000000a0c7423 */ /* 0x001fc8000000000b */
[----:B------:R-:W-:-:S04]  /*13a0*/  FADD.FTZ R12, -R12, -RZ ;  /* 0x800000ff0c0c7221 */ /* 0x000fc80000010100 */
[CCC-:B------:R-:W-:Y:S01]  /*13b0*/  FFMA.RM R13, R11.reuse, R12.reuse, R11.reuse ;  /* 0x0000000c0b0d7223 */ /* 0x1c0fe2000000400b */
[----:B------:R-:W-:-:S04]  /*13c0*/  FFMA.RP R12, R11, R12, R11 ;  /* 0x0000000c0b0c7223 */ /* 0x000fc8000000800b */
[C---:B------:R-:W-:Y:S02]  /*13d0*/  LOP3.LUT R11, R13.reuse, 0x7fffff, RZ, 0xc0, !PT ;  /* 0x007fffff0d0b7812 */ /* 0x040fe400078ec0ff */
[----:B------:R-:W-:Y:S02]  /*13e0*/  FSETP.NEU.FTZ.AND P0, PT, R13, R12, PT ;  /* 0x0000000c0d00720b */ /* 0x000fe40003f1d000 */
[----:B------:R-:W-:Y:S02]  /*13f0*/  LOP3.LUT R11, R11, 0x800000, RZ, 0xfc, !PT ;  /* 0x008000000b0b7812 */ /* 0x000fe400078efcff */
[----:B------:R-:W-:Y:S02]  /*1400*/  SEL R12, RZ, 0xffffffff, !P0 ;  /* 0xffffffffff0c7807 */ /* 0x000fe40004000000 */
[----:B------:R-:W-:-:S03]  /*1410*/  LOP3.LUT R13, R14, R11, RZ, 0xc0, !PT ;  /* 0x0000000b0e0d7212 */ /* 0x000fc600078ec0ff */
[----:B------:R-:W-:Y:S01]  /*1420*/  IMAD.MOV R12, RZ, RZ, -R12 ;  /* 0x000000ffff0c7224 */ /* 0x000fe200078e0a0c */
[----:B------:R-:W-:-:S04]  /*1430*/  SHF.R.U32.HI R13, RZ, R8, R13 ;  /* 0x00000008ff0d7219 */ /* 0x000fc8000001160d */
[----:B------:R-:W-:Y:S02]  /*1440*/  LOP3.LUT P1, RZ, R12, R8, R11, 0xf8, !PT ;  /* 0x000000080cff7212 */ /* 0x000fe4000782f80b */
[C---:B------:R-:W-:Y:S02]  /*1450*/  LOP3.LUT P0, RZ, R13.reuse, 0x1, RZ, 0xc0, !PT ;  /* 0x000000010dff7812 */ /* 0x040fe4000780c0ff */
[----:B------:R-:W-:-:S04]  /*1460*/  LOP3.LUT P2, RZ, R13, 0x2, RZ, 0xc0, !PT ;  /* 0x000000020dff7812 */ /* 0x000fc8000784c0ff */
[----:B------:R-:W-:Y:S02]  /*1470*/  PLOP3.LUT P0, PT, P0, P1, P2, 0xe0, 0x0 ;  /* 0x000000000000781c */ /* 0x000fe40000703c20 */
[----:B------:R-:W-:Y:S02]  /*1480*/  LOP3.LUT P1, RZ, R3, 0x7fffff, RZ, 0xc0, !PT ;  /* 0x007fffff03ff7812 */ /* 0x000fe4000782c0ff */
[----:B------:R-:W-:-:S04]  /*1490*/  SEL R8, RZ, 0x1, !P0 ;  /* 0x00000001ff087807 */ /* 0x000fc80004000000 */
[----:B------:R-:W-:-:S04]  /*14a0*/  IADD3 R8, PT, PT, -R8, RZ, RZ ;  /* 0x000000ff08087210 */ /* 0x000fc80007ffe1ff */
[----:B------:R-:W-:Y:S02]  /*14b0*/  ISETP.GE.AND P0, PT, R8, RZ, PT ;  /* 0x000000ff0800720c */ /* 0x000fe40003f06270 */
[----:B------:R-:W-:-:S04]  /*14c0*/  IADD3 R8, PT, PT, R5, -0xfc, RZ ;  /* 0xffffff0405087810 */ /* 0x000fc80007ffe0ff */
[----:B------:R-:W-:-:S07]  /*14d0*/  SHF.R.U32.HI R8, RZ, R8, R11 ;  /* 0x00000008ff087219 */ /* 0x000fce000001160b */
[----:B------:R-:W-:-:S05]  /*14e0*/  @!P0 VIADD R8, R8, 0x1 ;  /* 0x0000000108088836 */ /* 0x000fca0000000000 */
[----:B------:R-:W-:-:S04]  /*14f0*/  @!P1 SHF.L.U32 R8, R8, 0x1, RZ ;  /* 0x0000000108089819 */ /* 0x000fc800000006ff */
[----:B------:R-:W-:Y:S01]  /*1500*/  LOP3.LUT R5, R8, 0x80000000, R3, 0xf8, !PT ;  /* 0x8000000008057812 */ /* 0x000fe200078ef803 */
[----:B------:R-:W-:Y:S06]  /*1510*/  BRA `(.L_x_22) ;  /* 0x0000000000047947 */ /* 0x000fec0003800000 */
.L_x_23:
[----:B------:R0:W1:Y:S02]  /*1520*/  MUFU.RCP R5, R3 ;  /* 0x0000000300057308 */ /* 0x0000640000001000 */
.L_x_22:
[----:B-1-3--:R-:W-:Y:S01]  /*1530*/  MOV R8, R5 ;  /* 0x0000000500087202 */ /* 0x00afe20000000f00 */
[----:B------:R-:W-:-:S04]  /*1540*/  IMAD.MOV.U32 R5, RZ, RZ, 0x0 ;  /* 0x00000000ff057424 */ /* 0x000fc800078e00ff */
[----:B0-2---:R-:W-:Y:S05]  /*1550*/  RET.REL.NODEC R4 `(dx_many_series_one_param_time_major_f32_fast) ;  /* 0xffffffe804a87950 */ /* 0x005fea0003c3ffff */
        .weak           $__internal_1_$__cuda_sm3x_div_rn_noftz_f32_slowpath
        .type           $__internal_1_$__cuda_sm3x_div_rn_noftz_f32_slowpath,@function
        .size           $__internal_1_$__cuda_sm3x_div_rn_noftz_f32_slowpath,(.L_x_204 - $__internal_1_$__cuda_sm3x_div_rn_noftz_f32_slowpath)
$__internal_1_$__cuda_sm3x_div_rn_noftz_f32_slowpath:
[----:B------:R-:W-:Y:S01]  /*1560*/  SHF.R.U32.HI R10, RZ, 0x17, R17 ;  /* 0x00000017ff0a7819 */ /* 0x000fe20000011611 */
[----:B------:R-:W-:Y:S01]  /*1570*/  BSSY.RECONVERGENT B3, `(.L_x_24) ;  /* 0x0000062000037945 */ /* 0x000fe20003800200 */
[----:B------:R-:W-:Y:S02]  /*1580*/  SHF.R.U32.HI R23, RZ, 0x17, R0 ;  /* 0x00000017ff177819 */ /* 0x000fe40000011600 */
[----:B------:R-:W-:Y:S02]  /*1590*/  LOP3.LUT R10, R10, 0xff, RZ, 0xc0, !PT ;  /* 0x000000ff0a0a7812 */ /* 0x000fe400078ec0ff */
[----:B------:R-:W-:Y:S02]  /*15a0*/  LOP3.LUT R23, R23, 0xff, RZ, 0xc0, !PT ;  /* 0x000000ff17177812 */ /* 0x000fe400078ec0ff */
[----:B------:R-:W-:Y:S02]  /*15b0*/  IADD3 R26, PT, PT, R10, -0x1, RZ ;  /* 0xffffffff0a1a7810 */ /* 0x000fe40007ffe0ff */
[----:B------:R-:W-:-:S02]  /*15c0*/  IADD3 R25, PT, PT, R23, -0x1, RZ ;  /* 0xffffffff17197810 */ /* 0x000fc40007ffe0ff */
[----:B------:R-:W-:-:S04]  /*15d0*/  ISETP.GT.U32.AND P0, PT, R26, 0xfd, PT ;  /* 0x000000fd1a00780c */ /* 0x000fc80003f04070 */
[----:B------:R-:W-:-:S13]  /*15e0*/  ISETP.GT.U32.OR P0, PT, R25, 0xfd, P0 ;  /* 0x000000fd1900780c */ /* 0x000fda0000704470 */
[----:B------:R-:W-:Y:S01]  /*15f0*/  @!P0 IMAD.MOV.U32 R22, RZ, RZ, RZ ;  /* 0x000000ffff168224 */ /* 0x000fe200078e00ff */
[----:B------:R-:W-:Y:S06]  /*1600*/  @!P0 BRA `(.L_x_25) ;  /* 0x00000000005c8947 */ /* 0x000fec0003800000 */
[----:B------:R-:W-:Y:S02]  /*1610*/  FSETP.GTU.FTZ.AND P0, PT, |R0|, +INF , PT ;  /* 0x7f8000000000780b */ /* 0x000fe40003f1c200 */
[----:B------:R-:W-:-:S04]  /*1620*/  FSETP.GTU.FTZ.AND P2, PT, |R17|, +INF , PT ;  /* 0x7f8000001100780b */ /* 0x000fc80003f5c200 */
[----:B------:R-:W-:-:S13]  /*1630*/  PLOP3.LUT P0, PT, P0, P2, PT, 0xf8, 0x8f ;  /* 0x00000000008f781c */ /* 0x000fda0000705f70 */
[----:B------:R-:W-:Y:S05]  /*1640*/  @P0 BRA `(.L_x_26) ;  /* 0x00000004004c0947 */ /* 0x000fea0003800000 */
[----:B------:R-:W-:-:S13]  /*1650*/  LOP3.LUT P0, RZ, R17, 0x7fffffff, R0, 0xc8, !PT ;  /* 0x7fffffff11ff7812 */ /* 0x000fda000780c800 */
[----:B------:R-:W-:Y:S05]  /*1660*/  @!P0 BRA `(.L_x_27) ;  /* 0x00000004003c8947 */ /* 0x000fea0003800000 */
[C---:B------:R-:W-:Y:S02]  /*1670*/  FSETP.NEU.FTZ.AND P2, PT, |R0|.reuse, +INF , PT ;  /* 0x7f8000000000780b */ /* 0x040fe40003f5d200 */
[----:B------:R-:W-:Y:S02]  /*1680*/  FSETP.NEU.FTZ.AND P3, PT, |R17|, +INF , PT ;  /* 0x7f8000001100780b */ /* 0x000fe40003f7d200 */
[----:B------:R-:W-:-:S11]  /*1690*/  FSETP.NEU.FTZ.AND P0, PT, |R0|, +INF , PT ;  /* 0x7f8000000000780b */ /* 0x000fd60003f1d200 */
[----:B------:R-:W-:Y:S05]  /*16a0*/  @!P3 BRA !P2, `(.L_x_27) ;  /* 0x00000004002cb947 */ /* 0x000fea0005000000 */
[----:B------:R-:W-:-:S04]  /*16b0*/  LOP3.LUT P2, RZ, R0, 0x7fffffff, RZ, 0xc0, !PT ;  /* 0x7fffffff00ff7812 */ /* 0x000fc8000784c0ff */
[----:B------:R-:W-:-:S13]  /*16c0*/  PLOP3.LUT P2, PT, P3, P2, PT, 0x2f, 0xf2 ;  /* 0x0000000000f2781c */ /* 0x000fda0001f44577 */
[----:B------:R-:W-:Y:S05]  /*16d0*/  @P2 BRA `(.L_x_28) ;  /* 0x0000000400182947 */ /* 0x000fea0003800000 */
[----:B------:R-:W-:-:S04]  /*16e0*/  LOP3.LUT P2, RZ, R17, 0x7fffffff, RZ, 0xc0, !PT ;  /* 0x7fffffff11ff7812 */ /* 0x000fc8000784c0ff */
[----:B------:R-:W-:-:S13]  /*16f0*/  PLOP3.LUT P0, PT, P0, P2, PT, 0x2f, 0xf2 ;  /* 0x0000000000f2781c */ /* 0x000fda0000704577 */
[----:B------:R-:W-:Y:S05]  /*1700*/  @P0 BRA `(.L_x_29) ;  /* 0x0000000400000947 */ /* 0x000fea0003800000 */
[----:B------:R-:W-:Y:S02]  /*1710*/  ISETP.GE.AND P0, PT, R25, RZ, PT ;  /* 0x000000ff1900720c */ /* 0x000fe40003f06270 */
[----:B------:R-:W-:-:S11]  /*1720*/  ISETP.GE.AND P2, PT, R26, RZ, PT ;  /* 0x000000ff1a00720c */ /* 0x000fd60003f46270 */
[----:B------:R-:W-:Y:S01]  /*1730*/  @P0 MOV R22, RZ ;  /* 0x000000ff00160202 */ /* 0x000fe20000000f00 */
[----:B------:R-:W-:Y:S01]  /*1740*/  @!P0 FFMA R0, R0, 1.84467440737095516160e+19, RZ ;  /* 0x5f80000000008823 */ /* 0x000fe200000000ff */
[----:B------:R-:W-:Y:S01]  /*1750*/  @!P0 MOV R22, 0xffffffc0 ;  /* 0xffffffc000168802 */ /* 0x000fe20000000f00 */
[----:B------:R-:W-:-:S04]  /*1760*/  @!P2 FFMA R17, R17, 1.84467440737095516160e+19, RZ ;  /* 0x5f8000001111a823 */ /* 0x000fc800000000ff */
[----:B------:R-:W-:-:S07]  /*1770*/  @!P2 VIADD R22, R22, 0x40 ;  /* 0x000000401616a836 */ /* 0x000fce0000000000 */
.L_x_25:
[----:B------:R-:W-:Y:S01]  /*1780*/  LEA R26, R10, 0xc0800000, 0x17 ;  /* 0xc08000000a1a7811 */ /* 0x000fe200078eb8ff */
[----:B------:R-:W-:Y:S01]  /*1790*/  BSSY.RECONVERGENT B4, `(.L_x_30) ;  /* 0x0000036000047945 */ /* 0x000fe20003800200 */
[----:B------:R-:W-:Y:S02]  /*17a0*/  IADD3 R23, PT, PT, R23, -0x7f, RZ ;  /* 0xffffff8117177810 */ /* 0x000fe40007ffe0ff */
[----:B------:R-:W-:-:S03]  /*17b0*/  IADD3 R27, PT, PT, -R26, R17, RZ ;  /* 0x000000111a1b7210 */ /* 0x000fc60007ffe1ff */
[----:B------:R-:W-:Y:S01]  /*17c0*/  IMAD R0, R23, -0x800000, R0 ;  /* 0xff80000017007824 */ /* 0x000fe200078e0200 */
[----:B------:R-:W0:Y:S01]  /*17d0*/  MUFU.RCP R26, R27 ;  /* 0x0000001b001a7308 */ /* 0x000e220000001000 */
[----:B------:R-:W-:Y:S01]  /*17e0*/  FADD.FTZ R25, -R27, -RZ ;  /* 0x800000ff1b197221 */ /* 0x000fe20000010100 */
[----:B------:R-:W-:-:S05]  /*17f0*/  IADD3 R23, PT, PT, R23, 0x7f, -R10 ;  /* 0x0000007f17177810 */ /* 0x000fca0007ffe80a */
[----:B------:R-:W-:Y:S02]  /*1800*/  IMAD.IADD R23, R23, 0x1, R22 ;  /* 0x0000000117177824 */ /* 0x000fe400078e0216 */
[----:B0-----:R-:W-:-:S04]  /*1810*/  FFMA R17, R26, R25, 1 ;  /* 0x3f8000001a117423 */ /* 0x001fc80000000019 */
[----:B------:R-:W-:-:S04]  /*1820*/  FFMA R17, R26, R17, R26 ;  /* 0x000000111a117223 */ /* 0x000fc8000000001a */
[----:B------:R-:W-:-:S04]  /*1830*/  FFMA R26, R0, R17, RZ ;  /* 0x00000011001a7223 */ /* 0x000fc800000000ff */
[----:B------:R-:W-:-:S04]  /*1840*/  FFMA R28, R25, R26, R0 ;  /* 0x0000001a191c7223 */ /* 0x000fc80000000000 */
[----:B------:R-:W-:-:S04]  /*1850*/  FFMA R26, R17, R28, R26 ;  /* 0x0000001c111a7223 */ /* 0x000fc8000000001a */
[----:B------:R-:W-:-:S04]  /*1860*/  FFMA R25, R25, R26, R0 ;  /* 0x0000001a19197223 */ /* 0x000fc80000000000 */
[----:B------:R-:W-:-:S05]  /*1870*/  FFMA R0, R17, R25, R26 ;  /* 0x0000001911007223 */ /* 0x000fca000000001a */
[----:B------:R-:W-:-:S04]  /*1880*/  SHF.R.U32.HI R10, RZ, 0x17, R0 ;  /* 0x00000017ff0a7819 */ /* 0x000fc80000011600 */
[----:B------:R-:W-:-:S04]  /*1890*/  LOP3.LUT R10, R10, 0xff, RZ, 0xc0, !PT ;  /* 0x000000ff0a0a7812 */ /* 0x000fc800078ec0ff */
[----:B------:R-:W-:-:S04]  /*18a0*/  IADD3 R10, PT, PT, R10, R23, RZ ;  /* 0x000000170a0a7210 */ /* 0x000fc80007ffe0ff */
[----:B------:R-:W-:-:S04]  /*18b0*/  IADD3 R22, PT, PT, R10, -0x1, RZ ;  /* 0xffffffff0a167810 */ /* 0x000fc80007ffe0ff */
[----:B------:R-:W-:-:S13]  /*18c0*/  ISETP.GE.U32.AND P0, PT, R22, 0xfe, PT ;  /* 0x000000fe1600780c */ /* 0x000fda0003f06070 */
[----:B------:R-:W-:Y:S05]  /*18d0*/  @!P0 BRA `(.L_x_31) ;  /* 0x0000000000808947 */ /* 0x000fea0003800000 */
[----:B------:R-:W-:-:S13]  /*18e0*/  ISETP.GT.AND P0, PT, R10, 0xfe, PT ;  /* 0x000000fe0a00780c */ /* 0x000fda0003f04270 */
[----:B------:R-:W-:Y:S05]  /*18f0*/  @P0 BRA `(.L_x_32) ;  /* 0x00000000006c0947 */ /* 0x000fea0003800000 */
[----:B------:R-:W-:-:S13]  /*1900*/  ISETP.GE.AND P0, PT, R10, 0x1, PT ;  /* 0x000000010a00780c */ /* 0x000fda0003f06270 */
[----:B------:R-:W-:Y:S05]  /*1910*/  @P0 BRA `(.L_x_33) ;  /* 0x0000000000740947 */ /* 0x000fea0003800000 */
[----:B------:R-:W-:Y:S02]  /*1920*/  ISETP.GE.AND P0, PT, R10, -0x18, PT ;  /* 0xffffffe80a00780c */ /* 0x000fe40003f06270 */
[----:B------:R-:W-:-:S11]  /*1930*/  LOP3.LUT R0, R0, 0x80000000, RZ, 0xc0, !PT ;  /* 0x8000000000007812 */ /* 0x000fd600078ec0ff */
[----:B------:R-:W-:Y:S05]  /*1940*/  @!P0 BRA `(.L_x_33) ;  /* 0x0000000000688947 */ /* 0x000fea0003800000 */
[CCC-:B------:R-:W-:Y:S01]  /*1950*/  FFMA.RZ R22, R17.reuse, R25.reuse, R26.reuse ;  /* 0x0000001911167223 */ /* 0x1c0fe2000000c01a */
[C---:B------:R-:W-:Y:S02]  /*1960*/  ISETP.NE.AND P3, PT, R10.reuse, RZ, PT ;  /* 0x000000ff0a00720c */ /* 0x040fe40003f65270 */
[----:B------:R-:W-:Y:S02]  /*1970*/  ISETP.NE.AND P2, PT, R10, RZ, PT ;  /* 0x000000ff0a00720c */ /* 0x000fe40003f45270 */
[----:B------:R-:W-:Y:S01]  /*1980*/  LOP3.LUT R23, R22, 0x7fffff, RZ, 0xc0, !PT ;  /* 0x007fffff16177812 */ /* 0x000fe200078ec0ff */
[CCC-:B------:R-:W-:Y:S01]  /*1990*/  FFMA.RP R22, R17.reuse, R25.reuse, R26.reuse ;  /* 0x0000001911167223 */ /* 0x1c0fe2000000801a */
[----:B------:R-:W-:Y:S01]  /*19a0*/  FFMA.RM R17, R17, R25, R26 ;  /* 0x0000001911117223 */ /* 0x000fe2000000401a */
[C---:B------:R-:W-:Y:S01]  /*19b0*/  VIADD R26, R10.reuse, 0x20 ;  /* 0x000000200a1a7836 */ /* 0x040fe20000000000 */
[----:B------:R-:W-:Y:S02]  /*19c0*/  LOP3.LUT R23, R23, 0x800000, RZ, 0xfc, !PT ;  /* 0x0080000017177812 */ /* 0x000fe400078efcff */
[----:B------:R-:W-:-:S02]  /*19d0*/  IADD3 R10, PT, PT, -R10, RZ, RZ ;  /* 0x000000ff0a0a7210 */ /* 0x000fc40007ffe1ff */
[----:B------:R-:W-:Y:S02]  /*19e0*/  SHF.L.U32 R26, R23, R26, RZ ;  /* 0x0000001a171a7219 */ /* 0x000fe400000006ff */
[----:B------:R-:W-:Y:S02]  /*19f0*/  FSETP.NEU.FTZ.AND P0, PT, R22, R17, PT ;  /* 0x000000111600720b */ /* 0x000fe40003f1d000 */
[----:B------:R-:W-:Y:S02]  /*1a00*/  SEL R10, R10, RZ, P3 ;  /* 0x000000ff0a0a7207 */ /* 0x000fe40001800000 */
[----:B------:R-:W-:Y:S02]  /*1a10*/  ISETP.NE.AND P2, PT, R26, RZ, P2 ;  /* 0x000000ff1a00720c */ /* 0x000fe40001745270 */
[----:B------:R-:W-:Y:S02]  /*1a20*/  SHF.R.U32.HI R10, RZ, R10, R23 ;  /* 0x0000000aff0a7219 */ /* 0x000fe40000011617 */
[----:B------:R-:W-:-:S02]  /*1a30*/  PLOP3.LUT P0, PT, P0, P2, PT, 0xf8, 0x8f ;  /* 0x00000000008f781c */ /* 0x000fc40000705f70 */
[----:B------:R-:W-:Y:S02]  /*1a40*/  SHF.R.U32.HI R22, RZ, 0x1, R10 ;  /* 0x00000001ff167819 */ /* 0x000fe4000001160a */
[----:B------:R-:W-:-:S04]  /*1a50*/  SEL R17, RZ, 0x1, !P0 ;  /* 0x00000001ff117807 */ /* 0x000fc80004000000 */
[----:B------:R-:W-:-:S04]  /*1a60*/  LOP3.LUT R17, R17, 0x1, R22, 0xf8, !PT ;  /* 0x0000000111117812 */ /* 0x000fc800078ef816 */
[----:B------:R-:W-:-:S04]  /*1a70*/  LOP3.LUT R17, R17, R10, RZ, 0xc0, !PT ;  /* 0x0000000a11117212 */ /* 0x000fc800078ec0ff */
[----:B------:R-:W-:-:S04]  /*1a80*/  IADD3 R17, PT, PT, R22, R17, RZ ;  /* 0x0000001116117210 */ /* 0x000fc80007ffe0ff */
[----:B------:R-:W-:Y:S01]  /*1a90*/  LOP3.LUT R0, R17, R0, RZ, 0xfc, !PT ;  /* 0x0000000011007212 */ /* 0x000fe200078efcff */
[----:B------:R-:W-:Y:S06]  /*1aa0*/  BRA `(.L_x_33) ;  /* 0x0000000000107947 */ /* 0x000fec0003800000 */
.L_x_32:
[----:B------:R-:W-:-:S04]  /*1ab0*/  LOP3.LUT R0, R0, 0x80000000, RZ, 0xc0, !PT ;  /* 0x8000000000007812 */ /* 0x000fc800078ec0ff */
[----:B------:R-:W-:Y:S01]  /*1ac0*/  LOP3.LUT R0, R0, 0x7f800000, RZ, 0xfc, !PT ;  /* 0x7f80000000007812 */ /* 0x000fe200078efcff */
[----:B------:R-:W-:Y:S06]  /*1ad0*/  BRA `(.L_x_33) ;  /* 0x0000000000047947 */ /* 0x000fec0003800000 */
.L_x_31:
[----:B------:R-:W-:-:S07]  /*1ae0*/  IMAD R0, R23, 0x800000, R0 ;  /* 0x0080000017007824 */ /* 0x000fce00078e0200 */
.L_x_33:
[----:B------:R-:W-:Y:S05]  /*1af0*/  BSYNC.RECONVERGENT B4 ;  /* 0x0000000000047941 */ /* 0x000fea0003800200 */
.L_x_30:
[----:B------:R-:W-:Y:S05]  /*1b00*/  BRA `(.L_x_34) ;  /* 0x0000000000207947 */ /* 0x000fea0003800000 */
.L_x_29:
[----:B------:R-:W-:-:S04]  /*1b10*/  LOP3.LUT R0, R17, 0x80000000, R0, 0x48, !PT ;  /* 0x8000000011007812 */ /* 0x000fc800078e4800 */
[----:B------:R-:W-:Y:S01]  /*1b20*/  LOP3.LUT R0, R0, 0x7f800000, RZ, 0xfc, !PT ;  /* 0x7f80000000007812 */ /* 0x000fe200078efcff */
[----:B------:R-:W-:Y:S06]  /*1b30*/  BRA `(.L_x_34) ;  /* 0x0000000000147947 */ /* 0x000fec0003800000 */
.L_x_28:
[----:B------:R-:W-:Y:S01]  /*1b40*/  LOP3.LUT R0, R17, 0x80000000, R0, 0x48, !PT ;  /* 0x8000000011007812 */ /* 0x000fe200078e4800 */
[----:B------:R-:W-:Y:S06]  /*1b50*/  BRA `(.L_x_34) ;  /* 0x00000000000c7947 */ /* 0x000fec0003800000 */
.L_x_27:
[----:B------:R-:W0:Y:S01]  /*1b60*/  MUFU.RSQ R0, -QNAN ;  /* 0xffc0000000007908 */ /* 0x000e220000001400 */
[----:B------:R-:W-:Y:S05]  /*1b70*/  BRA `(.L_x_34) ;  /* 0x0000000000047947 */ /* 0x000fea0003800000 */
.L_x_26:
[----:B------:R-:W-:-:S07]  /*1b80*/  FADD.FTZ R0, R0, R17 ;  /* 0x0000001100007221 */ /* 0x000fce0000010000 */
.L_x_34:
[----:B------:R-:W-:Y:S05]  /*1b90*/  BSYNC.RECONVERGENT B3 ;  /* 0x0000000000037941 */ /* 0x000fea0003800200 */
.L_x_24:
[----:B------:R-:W-:Y:S01]  /*1ba0*/  HFMA2 R17, -RZ, RZ, 0, 0 ;  /* 0x00000000ff117431 */ /* 0x000fe200000001ff */
[----:B0-----:R-:W-:-:S03]  /*1bb0*/  MOV R10, R0 ;  /* 0x00000000000a7202 */ /* 0x001fc60000000f00 */
[----:B------:R-:W-:Y:S05]  /*1bc0*/  RET.REL.NODEC R16 `(dx_many_series_one_param_time_major_f32_fast) ;  /* 0xffffffe4100c7950 */ /* 0x000fea0003c3ffff */
.L_x_35:
[----:B------:R-:W-:-:S00]  /*1bd0*/  BRA `(.L_x_35) ;  /* 0xfffffffc00fc7947 */ /* 0x000fc0000383ffff */
[----:B------:R-:W-:-:S00]  /*1be0*/  NOP ;  /* 0x0000000000007918 */ /* 0x000fc00000000000 */
        /* <DEDUP_REMOVED lines=9> */
.L_x_204:


//--------------------- .text.dx_batch_f32_fast   --------------------------
	.section	.text.dx_batch_f32_fast,"ax",@progbits
	.align	128
        .global         dx_batch_f32_fast
        .type           dx_batch_f32_fast,@function
        .size           dx_batch_f32_fast,(.L_x_206 - dx_batch_f32_fast)
        .other          dx_batch_f32_fast,@"STO_CUDA_ENTRY STV_DEFAULT"
dx_batch_f32_fast:
.text.dx_batch_f32_fast:
[----:B------:R-:W-:Y:S01]  /*0000*/  LDC R1, c[0x0][0x37c] ;  /* 0x0000df00ff017b82 */ /* 0x000fe20000000800 */
[----:B------:R-:W0:Y:S07]  /*0010*/  S2R R0, SR_TID.X ;  /* 0x0000000000007919 */ /* 0x000e2e0000002100 */
[----:B------:R-:W0:Y:S01]  /*0020*/  S2UR UR4, SR_CTAID.X ;  /* 0x00000000000479c3 */ /* 0x000e220000002500 */
[----:B------:R-:W1:Y:S01]  /*0030*/  LDCU UR5, c[0x0][0x3ac] ;  /* 0x00007580ff0577ac */ /* 0x000e620008000800 */
[----:B------:R-:W2:Y:S06]  /*0040*/  LDCU UR6, c[0x0][0x3b0] ;  /* 0x00007600ff0677ac */ /* 0x000eac0008000800 */
[----:B------:R-:W0:Y:S02]  /*0050*/  LDC R5, c[0x0][0x360] ;  /* 0x0000d800ff057b82 */ /* 0x000e240000000800 */
[----:B0-----:R-:W-:-:S05]  /*0060*/  IMAD R5, R5, UR4, R0 ;  /* 0x0000000405057c24 */ /* 0x001fca000f8e0200 */
[----:B-1----:R-:W-:-:S13]  /*0070*/  ISETP.GE.AND P0, PT, R5, UR5, PT ;  /* 0x0000000505007c0c */ /* 0x002fda000bf06270 */
[----:B--2---:R-:W-:Y:S05]  /*0080*/  @P0 EXIT ;  /* 0x000000000000094d */ /* 0x004fea0003800000 */
[----:B------:R-:W0:Y:S01]  /*0090*/  LDC.64 R2, c[0x0][0x3a0] ;  /* 0x0000e800ff027b82 */ /* 0x000e220000000a00 */
[----:B------:R-:W1:Y:S01]  /*00a0*/  LDCU.64 UR8, c[0x0][0x358] ;  /* 0x00006b00ff0877ac */ /* 0x000e620008000a00 */
[----:B------:R-:W2:Y:S06]  /*00b0*/  LDCU UR4, c[0x0][0x3a8] ;  /* 0x00007500ff0477ac */ /* 0x000eac0008000800 */
[----:B------:R-:W3:Y:S01]  /*00c0*/  LDC R8, c[0x0][0x3b0] ;  /* 0x0000ec00ff087b82 */ /* 0x000ee20000000800 */
[----:B0-----:R-:W-:-:S06]  /*00d0*/  IMAD.WIDE R2, R5, 0x4, R2 ;  /* 0x0000000405027825 */ /* 0x001fcc00078e0202 */
[----:B-1----:R-:W4:Y:S01]  /*00e0*/  LDG.E.CONSTANT R3, desc[UR8][R2.64] ;  /* 0x0000000802037981 */ /* 0x002f22000c1e9900 */
[----:B---3--:R-:W-:Y:S01]  /*00f0*/  VIADD R10, R8, 0x1 ;  /* 0x00000001080a7836 */ /* 0x008fe20000000000 */
[----:B----4-:R-:W-:-:S04]  /*0100*/  ISETP.GE.AND P0, PT, R3, 0x1, PT ;  /* 0x000000010300780c */ /* 0x010fc80003f06270 */
[----:B------:R-:W-:-:S04]  /*0110*/  ISETP.LT.OR P0, PT, R8, RZ, !P0 ;  /* 0x000000ff0800720c */ /* 0x000fc80004701670 */
[----:B--2---:R-:W-:-:S13]  /*0120*/  ISETP.GE.OR P0, PT, R10, UR4, P0 ;  /* 0x000000040a007c0c */ /* 0x004fda0008706670 */
[----:B------:R-:W-:Y:S05]  /*0130*/  @P0 EXIT ;  /* 0x000000000000094d */ /* 0x000fea0003800000 */
[----:B------:R-:W-:Y:S01]  /*0140*/  IADD3 R8, PT, PT, R3, -0x1, R8 ;  /* 0xffffffff03087810 */ /* 0x000fe20007ffe008 */
[----:B------:R-:W-:Y:S01]  /*0150*/  BSSY.RECONVERGENT B0, `(.L_x_36) ;  /* 0x0000059000007945 */ /* 0x000fe20003800200 */
[----:B------:R-:W-:Y:S02]  /*0160*/  IMAD R4, R5, UR4, RZ ;  /* 0x0000000405047c24 */ /* 0x000fe4000f8e02ff */
        /* <DEDUP_REMOVED lines=11> */
[----:B------:R-:W-:-:S03]  /*0220*/  MOV R11, 0x7fc00000 ;  /* 0x7fc00000000b7802 */ /* 0x000fc60000000f00 */
[----:B------:R-:W-:Y:S02]  /*0230*/  IMAD.MOV R2, RZ, RZ, -R5 ;  /* 0x000000ffff027224 */ /* 0x000fe400078e0a05 */
[----:B0-----:R-:W-:-:S03]  /*0240*/  IMAD.WIDE R6, R4, 0x4, R6 ;  /* 0x0000000404067825 */ /* 0x001fc600078e0206 */
[----:B------:R-:W-:-:S05]  /*0250*/  IADD3 R9, P1, PT, R6, 0x20, RZ ;  /* 0x0000002006097810 */ /* 0x000fca0007f3e0ff */
[----:B------:R-:W-:-:S08]  /*0260*/  IMAD.X R12, RZ, RZ, R7, P1 ;  /* 0x000000ffff0c7224 */ /* 0x000fd000008e0607 */
.L_x_40:
[----:B0-----:R-:W-:Y:S01]  /*0270*/  MOV R6, R9 ;  /* 0x0000000900067202 */ /* 0x001fe20000000f00 */
[----:B------:R-:W-:Y:S02]  /*0280*/  IMAD.MOV.U32 R7, RZ, RZ, R12 ;  /* 0x000000ffff077224 */ /* 0x000fe400078e000c */
[----:B------:R-:W-:Y:S01]  /*0290*/  VIADD R2, R2, 0x10 ;  /* 0x0000001002027836 */ /* 0x000fe20000000000 */
[----:B------:R-:W-:Y:S02]  /*02a0*/  IADD3 R9, P2, PT, R6, 0x40, RZ ;  /* 0x0000004006097810 */ /* 0x000fe40007f5e0ff */
[----:B------:R0:W-:Y:S02]  /*02b0*/  STG.E desc[UR8][R6.64+-0x20], R11 ;  /* 0xffffe00b06007986 */ /* 0x0001e4000c101908 */
[----:B------:R-:W-:Y:S02]  /*02c0*/  ISETP.NE.AND P1, PT, R2, RZ, PT ;  /* 0x000000ff0200720c */ /* 0x000fe40003f25270 */
[----:B------:R0:W-:Y:S01]  /*02d0*/  STG.E desc[UR8][R6.64+-0x1c], R11 ;  /* 0xffffe40b06007986 */ /* 0x0001e2000c101908 */
[----:B------:R-:W-:-:S03]  /*02e0*/  IADD3.X R12, PT, PT, RZ, R7, RZ, P2, !PT ;  /* 0x00000007ff0c7210 */ /* 0x000fc600017fe4ff */
[----:B------:R0:W-:Y:S04]  /*02f0*/  STG.E desc[UR8][R6.64+-0x18], R11 ;  /* 0xffffe80b06007986 */ /* 0x0001e8000c101908 */
        /* <DEDUP_REMOVED lines=12> */
[----:B------:R0:W-:Y:S01]  /*03c0*/  STG.E desc[UR8][R6.64+0x1c], R11 ;  /* 0x00001c0b06007986 */ /* 0x0001e2000c101908 */
[----:B------:R-:W-:Y:S05]  /*03d0*/  @P1 BRA `(.L_x_40) ;  /* 0xfffffffc00a41947 */ /* 0x000fea000383ffff */
.L_x_39:
[----:B------:R-:W-:Y:S05]  /*03e0*/  BSYNC.RECONVERGENT B1 ;  /* 0x0000000000017941 */ /* 0x000fea0003800200 */
.L_x_38:
[----:B------:R-:W-:Y:S05]  /*03f0*/  @!P0 BRA `(.L_x_37) ;  /* 0x0000000000b88947 */ /* 0x000fea0003800000 */
[----:B0-----:R-:W0:Y:S01]  /*0400*/  LDC.64 R6, c[0x0][0x3b8] ;  /* 0x0000ee00ff067b82 */ /* 0x001e220000000a00 */
[----:B------:R-:W-:Y:S01]  /*0410*/  ISETP.GE.U32.AND P0, PT, R15, 0x8, PT ;  /* 0x000000080f00780c */ /* 0x000fe20003f06070 */
[----:B------:R-:W-:Y:S01]  /*0420*/  IMAD.WIDE R12, R4, 0x4, RZ ;  /* 0x00000004040c7825 */ /* 0x000fe200078e02ff */
[----:B------:R-:W-:Y:S01]  /*0430*/  LOP3.LUT R2, R0, 0x7, RZ, 0xc0, !PT ;  /* 0x0000000700027812 */ /* 0x000fe200078ec0ff */
[----:B------:R-:W-:Y:S03]  /*0440*/  BSSY.RECONVERGENT B1, `(.L_x_41) ;  /* 0x0000010000017945 */ /* 0x000fe60003800200 */
[----:B------:R-:W-:Y:S02]  /*0450*/  ISETP.NE.AND P1, PT, R2, RZ, PT ;  /* 0x000000ff0200720c */ /* 0x000fe40003f25270 */
[----:B0-----:R-:W-:-:S05]  /*0460*/  IADD3 R14, P2, PT, R12, R6, RZ ;  /* 0x000000060c0e7210 */ /* 0x001fca0007f5e0ff */
[----:B------:R-:W-:Y:S01]  /*0470*/  IMAD.X R15, R13, 0x1, R7, P2 ;  /* 0x000000010d0f7824 */ /* 0x000fe200010e0607 */
[----:B------:R-:W-:Y:S07]  /*0480*/  @!P0 BRA `(.L_x_42) ;  /* 0x00000000002c8947 */ /* 0x000fee0003800000 */
[----:B------:R-:W-:Y:S02]  /*0490*/  IMAD.MOV.U32 R9, RZ, RZ, 0x7fc00000 ;  /* 0x7fc00000ff097424 */ /* 0x000fe400078e00ff */
[C---:B------:R-:W-:Y:S01]  /*04a0*/  IMAD.WIDE.U32 R16, R5.reuse, 0x4, R14 ;  /* 0x0000000405107825 */ /* 0x040fe200078e000e */
[----:B------:R-:W-:-:S04]  /*04b0*/  IADD3 R5, PT, PT, R5, 0x8, RZ ;  /* 0x0000000805057810 */ /* 0x000fc80007ffe0ff */
[----:B------:R0:W-:Y:S04]  /*04c0*/  STG.E desc[UR8][R16.64], R9 ;  /* 0x0000000910007986 */ /* 0x0001e8000c101908 */
[----:B------:R0:W-:Y:S04]  /*04d0*/  STG.E desc[UR8][R16.64+0x4], R9 ;  /* 0x0000040910007986 */ /* 0x0001e8000c101908 */
[----:B------:R0:W-:Y:S04]  /*04e0*/  STG.E desc[UR8][R16.64+0x8], R9 ;  /* 0x0000080910007986 */ /* 0x0001e8000c101908 */
[----:B------:R0:W-:Y:S04]  /*04f0*/  STG.E desc[UR8][R16.64+0xc], R9 ;  /* 0x00000c0910007986 */ /* 0x0001e8000c101908 */
[----:B------:R0:W-:Y:S04]  /*0500*/  STG.E desc[UR8][R16.64+0x10], R9 ;  /* 0x0000100910007986 */ /* 0x0001e8000c101908 */
[----:B------:R0:W-:Y:S04]  /*0510*/  STG.E desc[UR8][R16.64+0x14], R9 ;  /* 0x0000140910007986 */ /* 0x0001e8000c101908 */
[----:B------:R0:W-:Y:S04]  /*0520*/  STG.E desc[UR8][R16.64+0x18], R9 ;  /* 0x0000180910007986 */ /* 0x0001e8000c101908 */
[----:B------:R0:W-:Y:S02]  /*0530*/  STG.E desc[UR8][R16.64+0x1c], R9 ;  /* 0x00001c0910007986 */ /* 0x0001e4000c101908 */
.L_x_42:
[----:B------:R-:W-:Y:S05]  /*0540*/  BSYNC.RECONVERGENT B1 ;  /* 0x0000000000017941 */ /* 0x000fea0003800200 */
.L_x_41:
[----:B------:R-:W-:Y:S05]  /*0550*/  @!P1 BRA `(.L_x_37) ;  /* 0x0000000000609947 */ /* 0x000fea0003800000 */
[----:B------:R-:W-:Y:S02]  /*0560*/  ISETP.GE.U32.AND P0, PT, R2, 0x4, PT ;  /* 0x000000040200780c */ /* 0x000fe40003f06070 */
[----:B------:R-:W-:-:S04]  /*0570*/  LOP3.LUT R0, R0, 0x3, RZ, 0xc0, !PT ;  /* 0x0000000300007812 */ /* 0x000fc800078ec0ff */
[----:B------:R-:W-:-:S07]  /*0580*/  ISETP.NE.AND P1, PT, R0, RZ, PT ;  /* 0x000000ff0000720c */ /* 0x000fce0003f25270 */
[C---:B------:R-:W-:Y:S01]  /*0590*/  @P0 IMAD.WIDE.U32 R14, R5.reuse, 0x4, R14 ;  /* 0x00000004050e0825 */ /* 0x040fe200078e000e */
[----:B------:R-:W-:-:S03]  /*05a0*/  @P0 IADD3 R5, PT, PT, R5, 0x4, RZ ;  /* 0x0000000405050810 */ /* 0x000fc60007ffe0ff */
[----:B0-----:R-:W-:-:S05]  /*05b0*/  @P0 IMAD.MOV.U32 R9, RZ, RZ, 0x7fc00000 ;  /* 0x7fc00000ff090424 */ /* 0x001fca00078e00ff */
[----:B------:R1:W-:Y:S04]  /*05c0*/  @P0 STG.E desc[UR8][R14.64], R9 ;  /* 0x000000090e000986 */ /* 0x0003e8000c101908 */
[----:B------:R1:W-:Y:S04]  /*05d0*/  @P0 STG.E desc[UR8][R14.64+0x4], R9 ;  /* 0x000004090e000986 */ /* 0x0003e8000c101908 */
[----:B------:R1:W-:Y:S04]  /*05e0*/  @P0 STG.E desc[UR8][R14.64+0x8], R9 ;  /* 0x000008090e000986 */ /* 0x0003e8000c101908 */
[----:B------:R1:W-:Y:S01]  /*05f0*/  @P0 STG.E desc[UR8][R14.64+0xc], R9 ;  /* 0x00000c090e000986 */ /* 0x0003e2000c101908 */
[----:B------:R-:W-:Y:S05]  /*0600*/  @!P1 BRA `(.L_x_37) ;  /* 0x0000000000349947 */ /* 0x000fea0003800000 */
[----:B------:R-:W-:Y:S01]  /*0610*/  IMAD.WIDE.U32 R12, R5, 0x4, R12 ;  /* 0x00000004050c7825 */ /* 0x000fe200078e000c */
[----:B------:R-:W-:-:S03]  /*0620*/  MOV R5, 0x7fc00000 ;  /* 0x7fc0000000057802 */ /* 0x000fc60000000f00 */
[----:B------:R-:W-:Y:S01]  /*0630*/  IMAD.MOV R0, RZ, RZ, -R0 ;  /* 0x000000ffff007224 */ /* 0x000fe200078e0a00 */
[----:B------:R-:W-:-:S05]  /*0640*/  IADD3 R2, P0, PT, R12, R6, RZ ;  /* 0x000000060c027210 */ /* 0x000fca0007f1e0ff */
[----:B------:R-:W-:-:S08]  /*0650*/  IMAD.X R13, R13, 0x1, R7, P0 ;  /* 0x000000010d0d7824 */ /* 0x000fd000000e0607 */
.L_x_43:
[----:B------:R-:W-:Y:S01]  /*0660*/  MOV R6, R2 ;  /* 0x0000000200067202 */ /* 0x000fe20000000f00 */
[--C-:B------:R-:W-:Y:S01]  /*0670*/  IMAD.MOV.U32 R7, RZ, RZ, R13.reuse ;  /* 0x000000ffff077224 */ /* 0x100fe200078e000d */
[----:B------:R-:W-:Y:S02]  /*0680*/  IADD3 R0, PT, PT, R0, 0x1, RZ ;  /* 0x0000000100007810 */ /* 0x000fe40007ffe0ff */
[----:B------:R-:W-:Y:S02]  /*0690*/  IADD3 R2, P1, PT, R2, 0x4, RZ ;  /* 0x0000000402027810 */ /* 0x000fe40007f3e0ff */
[----:B------:R2:W-:Y:S01]  /*06a0*/  STG.E desc[UR8][R6.64], R5 ;  /* 0x0000000506007986 */ /* 0x0005e2000c101908 */
[----:B------:R-:W-:Y:S02]  /*06b0*/  ISETP.NE.AND P0, PT, R0, RZ, PT ;  /* 0x000000ff0000720c */ /* 0x000fe40003f05270 */
[----:B------:R-:W-:-:S11]  /*06c0*/  IMAD.X R13, RZ, RZ, R13, P1 ;  /* 0x000000ffff0d7224 */ /* 0x000fd600008e060d */
[----:B--2---:R-:W-:Y:S05]  /*06d0*/  @P0 BRA `(.L_x_43) ;  /* 0xfffffffc00e00947 */ /* 0x004fea000383ffff */
.L_x_37:
[----:B------:R-:W-:Y:S05]  /*06e0*/  BSYNC.RECONVERGENT B0 ;  /* 0x0000000000007941 */ /* 0x000fea0003800200 */
.L_x_36:
[----:B------:R-:W-:Y:S01]  /*06f0*/  I2FP.F32.U32 R0, R3 ;  /* 0x0000000300007245 */ /* 0x000fe20000201000 */
[----:B------:R-:W-:Y:S03]  /*0700*/  BSSY.RECONVERGENT B0, `(.L_x_44) ;  /* 0x000000d000007945 */ /* 0x000fe60003800200 */
[----:B------:R-:W-:-:S04]  /*0710*/  IADD3 R2, PT, PT, R0, 0x1800000, RZ ;  /* 0x0180000000027810 */ /* 0x000fc80007ffe0ff */
[----:B------:R-:W-:-:S04]  /*0720*/  LOP3.LUT R2, R2, 0x7f800000, RZ, 0xc0, !PT ;  /* 0x7f80000002027812 */ /* 0x000fc800078ec0ff */
[----:B------:R-:W-:-:S13]  /*0730*/  ISETP.GT.U32.AND P0, PT, R2, 0x1ffffff, PT ;  /* 0x01ffffff0200780c */ /* 0x000fda0003f04070 */
[----:B------:R-:W-:Y:S05]  /*0740*/  @P0 BRA `(.L_x_45) ;  /* 0x0000000000100947 */ /* 0x000fea0003800000 */
[----:B0-----:R-:W-:-:S07]  /*0750*/  MOV R6, 0x770 ;  /* 0x0000077000067802 */ /* 0x001fce0000000f00 */
[----:B-1----:R-:W-:Y:S05]  /*0760*/  CALL.REL.NOINC `($__internal_2_$__cuda_sm20_rcp_rn_f32_slowpath) ;  /* 0x0000000800ac7944 */ /* 0x002fea0003c00000 */
[----:B------:R-:W-:Y:S01]  /*0770*/  IMAD.MOV.U32 R9, RZ, RZ, R5 ;  /* 0x000000ffff097224 */ /* 0x000fe200078e0005 */
[----:B------:R-:W-:Y:S06]  /*0780*/  BRA `(.L_x_46) ;  /* 0x0000000000107947 */ /* 0x000fec0003800000 */
.L_x_45:
[----:B01----:R-:W0:Y:S02]  /*0790*/  MUFU.RCP R9, R0 ;  /* 0x0000000000097308 */ /* 0x003e240000001000 */
[----:B0-----:R-:W-:-:S04]  /*07a0*/  FFMA R2, R0, R9, -1 ;  /* 0xbf80000000027423 */ /* 0x001fc80000000009 */
[----:B------:R-:W-:-:S04]  /*07b0*/  FADD.FTZ R2, -R2, -RZ ;  /* 0x800000ff02027221 */ /* 0x000fc80000010100 */
[----:B------:R-:W-:-:S07]  /*07c0*/  FFMA R9, R9, R2, R9 ;  /* 0x0000000209097223 */ /* 0x000fce0000000009 */
.L_x_46:
[----:B------:R-:W-:Y:S05]  /*07d0*/  BSYNC.RECONVERGENT B0 ;  /* 0x0000000000007941 */ /* 0x000fea0003800200 */
.L_x_44:
[----:B------:R-:W0:Y:S01]  /*07e0*/  LDC.64 R12, c[0x0][0x388] ;  /* 0x0000e200ff0c7b82 */ /* 0x000e220000000a00 */
[----:B------:R-:W1:Y:S01]  /*07f0*/  LDCU.64 UR12, c[0x0][0x3b8] ;  /* 0x00007700ff0c77ac */ /* 0x000e620008000a00 */
[----:B------:R-:W-:-:S04]  /*0800*/  IMAD.WIDE.U32 R6, R10, 0x4, RZ ;  /* 0x000000040a067825 */ /* 0x000fc800078e00ff */
[----:B------:R-:W-:Y:S01]  /*0810*/  FADD R9, -R9, 1 ;  /* 0x3f80000009097421 */ /* 0x000fe20000000100 */
[----:B------:R-:W-:Y:S01]  /*0820*/  CS2R R16, SRZ ;  /* 0x0000000000107805 */ /* 0x000fe2000001ff00 */
[----:B------:R-:W2:Y:S01]  /*0830*/  LDCU.64 UR10, c[0x0][0x398] ;  /* 0x00007300ff0a77ac */ /* 0x000ea20008000a00 */
[----:B------:R-:W-:Y:S01]  /*0840*/  VIADD R0, R3, 0xffffffff ;  /* 0xffffffff03007836 */ /* 0x000fe20000000000 */
[----:B------:R-:W-:Y:S01]  /*0850*/  MOV R21, 0x7fc00000 ;  /* 0x7fc0000000157802 */ /* 0x000fe20000000f00 */
[----:B------:R-:W3:Y:S01]  /*0860*/  LDC.64 R14, c[0x0][0x380] ;  /* 0x0000e000ff0e7b82 */ /* 0x000ee20000000a00 */
[----:B------:R-:W4:Y:S01]  /*0870*/  LDCU UR4, c[0x0][0x3b0] ;  /* 0x00007600ff0477ac */ /* 0x000f220008000800 */
[----:B------:R-:W-:Y:S01]  /*0880*/  IMAD.WIDE R6, R4, 0x4, R6 ;  /* 0x0000000404067825 */ /* 0x000fe200078e0206 */
[----:B------:R-:W-:Y:S01]  /*0890*/  CS2R R18, SRZ ;  /* 0x0000000000127805 */ /* 0x000fe2000001ff00 */
[----:B------:R-:W4:Y:S01]  /*08a0*/  LDCU UR5, c[0x0][0x3a8] ;  /* 0x00007500ff0577ac */ /* 0x000f220008000800 */
[----:B-1----:R-:W-:-:S04]  /*08b0*/  IADD3 R4, P0, PT, R6, UR12, RZ ;  /* 0x0000000c06047c10 */ /* 0x002fc8000ff1e0ff */
[----:B------:R-:W-:Y:S01]  /*08c0*/  IADD3.X R5, PT, PT, R7, UR13, RZ, P0, !PT ;  /* 0x0000000d07057c10 */ /* 0x000fe200087fe4ff */
[----:B0-----:R-:W-:Y:S01]  /*08d0*/  IMAD.WIDE.U32 R12, R10, 0x8, R12 ;  /* 0x000000080a0c7825 */ /* 0x001fe200078e000c */
[----:B----4-:R-:W-:-:S03]  /*08e0*/  UIADD3 UR4, UPT, UPT, -UR5, UR4, URZ ;  /* 0x0000000405047290 */ /* 0x010fc6000fffe1ff */
[C---:B---3--:R-:W-:Y:S01]  /*08f0*/  IMAD.WIDE.U32 R14, R10.reuse, 0x8, R14 ;  /* 0x000000080a0e7825 */ /* 0x048fe200078e000e */
[----:B--2---:R-:W-:-:S04]  /*0900*/  IADD3 R10, P0, PT, R10, UR10, RZ ;  /* 0x0000000a0a0a7c10 */ /* 0x004fc8000ff1e0ff */
[----:B------:R-:W-:-:S09]  /*0910*/  IADD3.X R11, PT, PT, RZ, UR11, RZ, P0, !PT ;  /* 0x0000000bff0b7c10 */ /* 0x000fd200087fe4ff */
.L_x_58:
[----:B------:R-:W2:Y:S01]  /*0920*/  LDG.E.U8.CONSTANT R2, desc[UR8][R10.64] ;  /* 0x000000080a027981 */ /* 0x000ea2000c1e9100 */
[----:B------:R-:W-:Y:S02]  /*0930*/  UIADD3 UR4, UPT, UPT, UR4, 0x1, URZ ;  /* 0x0000000104047890 */ /* 0x000fe4000fffe0ff */
[----:B------:R-:W-:Y:S02]  /*0940*/  UIADD3 UR6, UPT, UPT, UR6, 0x1, URZ ;  /* 0x0000000106067890 */ /* 0x000fe4000fffe0ff */
[----:B------:R-:W-:Y:S01]  /*0950*/  UISETP.NE.AND UP0, UPT, UR4, -0x1, UPT ;  /* 0xffffffff0400788c */ /* 0x000fe2000bf05270 */
[----:B--2---:R-:W-:-:S13]  /*0960*/  ISETP.NE.AND P0, PT, R2, RZ, PT ;  /* 0x000000ff0200720c */ /* 0x004fda0003f05270 */
[----:B------:R0:W-:Y:S01]  /*0970*/  @P0 STG.E desc[UR8][R4.64], R21 ;  /* 0x0000001504000986 */ /* 0x0001e2000c101908 */
[----:B------:R-:W-:Y:S05]  /*0980*/  @P0 BRA `(.L_x_47) ;  /* 0x0000000400fc0947 */ /* 0x000fea0003800000 */
[----:B------:R-:W-:Y:S01]  /*0990*/  IMAD.MOV.U32 R6, RZ, RZ, R14 ;  /* 0x000000ffff067224 */ /* 0x000fe200078e000e */
[----:B------:R-:W-:Y:S01]  /*09a0*/  MOV R7, R15 ;  /* 0x0000000f00077202 */ /* 0x000fe20000000f00 */
[----:B------:R-:W-:Y:S01]  /*09b0*/  IMAD.MOV.U32 R2, RZ, RZ, R12 ;  /* 0x000000ffff027224 */ /* 0x000fe200078e000c */
[----:B------:R-:W-:-:S04]  /*09c0*/  MOV R3, R13 ;  /* 0x0000000d00037202 */ /* 0x000fc80000000f00 */
[----:B------:R-:W2:Y:S04]  /*09d0*/  LDG.E.64.CONSTANT R6, desc[UR8][R6.64] ;  /* 0x0000000806067981 */ /* 0x000ea8000c1e9b00 */
[----:B------:R-:W3:Y:S01]  /*09e0*/  LDG.E.64.CONSTANT R2, desc[UR8][R2.64] ;  /* 0x0000000802027981 */ /* 0x000ee2000c1e9b00 */
[----:B------:R-:W-:Y:S01]  /*09f0*/  ISETP.GE.AND P0, PT, R0, 0x1, PT ;  /* 0x000000010000780c */ /* 0x000fe20003f06270 */
[----:B------:R-:W-:Y:S01]  /*0a00*/  BSSY.RECONVERGENT B0, `(.L_x_47) ;  /* 0x0000077000007945 */ /* 0x000fe20003800200 */
[----:B--2---:R1:W2:Y:S08]  /*0a10*/  F2F.F32.F64 R23, R6 ;  /* 0x0000000600177310 */ /* 0x0042b00000301000 */
[----:B---3--:R1:W3:Y:S03]  /*0a20*/  F2F.F32.F64 R25, R2 ;  /* 0x0000000200197310 */ /* 0x0082e60000301000 */
[----:B------:R-:W-:Y:S05]  /*0a30*/  @!P0 BRA `(.L_x_48) ;  /* 0x0000000000f88947 */ /* 0x000fea0003800000 */
[----:B-12---:R-:W-:Y:S01]  /*0a40*/  FADD R3, R18, R23 ;  /* 0x0000001712037221 */ /* 0x006fe20000000000 */
[----:B---3--:R-:W-:Y:S01]  /*0a50*/  FADD R7, R16, R25 ;  /* 0x0000001910077221 */ /* 0x008fe20000000000 */
[----:B------:R-:W-:Y:S02]  /*0a60*/  VIADD R0, R0, 0xffffffff ;  /* 0xffffffff00007836 */ /* 0x000fe40000000000 */
[----:B------:R-:W-:Y:S01]  /*0a70*/  FADD R2, -R18, R3 ;  /* 0x0000000312027221 */ /* 0x000fe20000000100 */
[----:B------:R-:W-:Y:S02]  /*0a80*/  FADD R6, -R16, R7 ;  /* 0x0000000710067221 */ /* 0x000fe40000000100 */
[----:B------:R-:W-:Y:S01]  /*0a90*/  ISETP.NE.AND P0, PT, R0, RZ, PT ;  /* 0x000000ff0000720c */ /* 0x000fe20003f05270 */
        /* <DEDUP_REMOVED lines=20> */
[----:B0-----:R-:W-:-:S03]  /*0be0*/  HFMA2 R21, -RZ, RZ, 0, 0 ;  /* 0x00000000ff157431 */ /* 0x001fc600000001ff */
[----:B------:R-:W-:-:S13]  /*0bf0*/  FSETP.GT.AND P0, PT, R0, -R23, PT ;  /* 0x800000170000720b */ /* 0x000fda0003f04000 */
[----:B------:R-:W-:Y:S05]  /*0c00*/  @!P0 BRA `(.L_x_51) ;  /* 0x0000000000488947 */ /* 0x000fea0003800000 */
[C-C-:B------:R-:W-:Y:S01]  /*0c10*/  FADD R21, R0.reuse, R23.reuse ;  /* 0x0000001700157221 */ /* 0x140fe20000000000 */
[----:B------:R-:W-:Y:S01]  /*0c20*/  FADD R0, R0, -R23 ;  /* 0x8000001700007221 */ /* 0x000fe20000000000 */
[----:B------:R-:W-:Y:S02]  /*0c30*/  BSSY.RECONVERGENT B2, `(.L_x_52) ;  /* 0x000000e000027945 */ /* 0x000fe40003800200 */
[----:B------:R-:W0:Y:S08]  /*0c40*/  MUFU.RCP R2, R21 ;  /* 0x0000001500027308 */ /* 0x000e300000001000 */
[----:B------:R-:W1:Y:S01]  /*0c50*/  FCHK P0, |R0|, R21 ;  /* 0x0000001500007302 */ /* 0x000e620000000200 */
[----:B0-----:R-:W-:-:S04]  /*0c60*/  FFMA R3, -R21, R2, 1 ;  /* 0x3f80000015037423 */ /* 0x001fc80000000102 */
[----:B------:R-:W-:-:S04]  /*0c70*/  FFMA R3, R2, R3, R2 ;  /* 0x0000000302037223 */ /* 0x000fc80000000002 */
[----:B------:R-:W-:-:S04]  /*0c80*/  FFMA R2, |R0|, R3, RZ ;  /* 0x0000000300027223 */ /* 0x000fc800000002ff */
[----:B------:R-:W-:-:S04]  /*0c90*/  FFMA R16, -R21, R2, |R0| ;  /* 0x0000000215107223 */ /* 0x000fc80000000500 */
[----:B------:R-:W-:Y:S01]  /*0ca0*/  FFMA R2, R3, R16, R2 ;  /* 0x0000001003027223 */ /* 0x000fe20000000002 */
[----:B-1----:R-:W-:Y:S06]  /*0cb0*/  @!P0 BRA `(.L_x_53) ;  /* 0x0000000000148947 */ /* 0x002fec0003800000 */
[----:B------:R-:W-:Y:S01]  /*0cc0*/  FADD R0, |R0|, -RZ ;  /* 0x800000ff00007221 */ /* 0x000fe20000000200 */
[----:B------:R-:W-:Y:S01]  /*0cd0*/  IMAD.MOV.U32 R3, RZ, RZ, R21 ;  /* 0x000000ffff037224 */ /* 0x000fe200078e0015 */
[----:B------:R-:W-:-:S07]  /*0ce0*/  MOV R2, 0xd00 ;  /* 0x00000d0000027802 */ /* 0x000fce0000000f00 */
[----:B------:R-:W-:Y:S05]  /*0cf0*/  CALL.REL.NOINC `($__internal_3_$__cuda_sm3x_div_rn_noftz_f32_slowpath) ;  /* 0x0000000800187944 */ /* 0x000fea0003c00000 */
[----:B------:R-:W-:-:S07]  /*0d00*/  MOV R2, R0 ;  /* 0x0000000000027202 */ /* 0x000fce0000000f00 */
.L_x_53:
[----:B------:R-:W-:Y:S05]  /*0d10*/  BSYNC.RECONVERGENT B2 ;  /* 0x0000000000027941 */ /* 0x000fea0003800200 */
.L_x_52:
[----:B------:R-:W-:-:S07]  /*0d20*/  FMUL R21, R2, 100 ;  /* 0x42c8000002157820 */ /* 0x000fce0000400000 */
.L_x_51:
[----:B------:R-:W-:Y:S05]  /*0d30*/  BSYNC.RECONVERGENT B1 ;  /* 0x0000000000017941 */ /* 0x000fea0003800200 */
.L_x_50:
[----:B------:R0:W-:Y:S01]  /*0d40*/  STG.E desc[UR8][R4.64], R21 ;  /* 0x0000001504007986 */ /* 0x0001e2000c101908 */
[----:B------:R-:W-:Y:S01]  /*0d50*/  IMAD.MOV.U32 R18, RZ, RZ, R7 ;  /* 0x000000ffff127224 */ /* 0x000fe200078e0007 */
[----:B------:R-:W-:Y:S01]  /*0d60*/  MOV R16, R6 ;  /* 0x0000000600107202 */ /* 0x000fe20000000f00 */
[----:B------:R-:W-:Y:S01]  /*0d70*/  IMAD.MOV.U32 R0, RZ, RZ, RZ ;  /* 0x000000ffff007224 */ /* 0x000fe200078e00ff */
[----:B------:R-:W-:Y:S06]  /*0d80*/  BRA `(.L_x_54) ;  /* 0x0000000000f87947 */ /* 0x000fec0003800000 */
.L_x_49:
[----:B------:R-:W-:Y:S01]  /*0d90*/  ISETP.LE.AND P0, PT, R8, UR6, PT ;  /* 0x0000000608007c0c */ /* 0x000fe2000bf03270 */
[----:B------:R-:W-:Y:S01]  /*0da0*/  IMAD.MOV.U32 R16, RZ, RZ, R6 ;  /* 0x000000ffff107224 */ /* 0x000fe200078e0006 */
[----:B------:R-:W-:-:S11]  /*0db0*/  MOV R18, R7 ;  /* 0x0000000700127202 */ /* 0x000fd60000000f00 */
[----:B------:R-:W-:Y:S05]  /*0dc0*/  @!P0 BRA `(.L_x_54) ;  /* 0x0000000000e88947 */ /* 0x000fea0003800000 */
[----:B------:R-:W-:Y:S01]  /*0dd0*/  MOV R3, 0x7fc00000 ;  /* 0x7fc0000000037802 */ /* 0x000fe20000000f00 */
[----:B------:R-:W-:Y:S01]  /*0de0*/  IMAD.MOV.U32 R18, RZ, RZ, R7 ;  /* 0x000000ffff127224 */ /* 0x000fe200078e0007 */
[----:B------:R-:W-:-:S03]  /*0df0*/  MOV R16, R6 ;  /* 0x0000000600107202 */ /* 0x000fc60000000f00 */
[----:B------:R1:W-:Y:S01]  /*0e00*/  STG.E desc[UR8][R4.64], R3 ;  /* 0x0000000304007986 */ /* 0x0003e2000c101908 */
[----:B------:R-:W-:Y:S05]  /*0e10*/  BRA `(.L_x_54) ;  /* 0x0000000000d47947 */ /* 0x000fea0003800000 */
.L_x_48:
[C---:B-1----:R-:W-:Y:S01]  /*0e20*/  FMUL R2, R9.reuse, R18 ;  /* 0x0000001209027220 */ /* 0x042fe20000400000 */
[----:B------:R-:W-:-:S03]  /*0e30*/  FMUL R0, R9, R16 ;  /* 0x0000001009007220 */ /* 0x000fc60000400000 */
[----:B--2---:R-:W-:Y:S01]  /*0e40*/  FADD R3, R23, R2 ;  /* 0x0000000217037221 */ /* 0x004fe20000000000 */
[----:B---3--:R-:W-:Y:S01]  /*0e50*/  FADD R7, R25, R0 ;  /* 0x0000000019077221 */ /* 0x008fe20000000000 */
[C---:B------:R-:W-:Y:S01]  /*0e60*/  FFMA R18, R9.reuse, R18, -R2 ;  /* 0x0000001209127223 */ /* 0x040fe20000000802 */
[C---:B------:R-:W-:Y:S01]  /*0e70*/  FFMA R16, R9.reuse, R16, -R0 ;  /* 0x0000001009107223 */ /* 0x040fe20000000800 */
[----:B------:R-:W-:Y:S01]  /*0e80*/  FADD R6, -R2, R3 ;  /* 0x0000000302067221 */ /* 0x000fe20000000100 */
[----:B------:R-:W-:Y:S01]  /*0e90*/  FADD R20, -R0, R7 ;  /* 0x0000000700147221 */ /* 0x000fe20000000100 */
[C---:B------:R-:W-:Y:S01]  /*0ea0*/  FFMA R18, R9.reuse, R19, R18 ;  /* 0x0000001309127223 */ /* 0x040fe20000000012 */
[----:B------:R-:W-:Y:S01]  /*0eb0*/  FFMA R16, R9, R17, R16 ;  /* 0x0000001109107223 */ /* 0x000fe20000000010 */
        /* <DEDUP_REMOVED lines=15> */
[----:B------:R-:W-:-:S03]  /*0fb0*/  FADD R17, R2, -R7 ;  /* 0x8000000702117221 */ /* 0x000fc60000000000 */
[----:B------:R-:W-:Y:S01]  /*0fc0*/  FADD R0, R18, R19 ;  /* 0x0000001312007221 */ /* 0x000fe20000000000 */
[----:B------:R-:W-:-:S05]  /*0fd0*/  FADD R7, R16, R17 ;  /* 0x0000001110077221 */ /* 0x000fca0000000000 */
[----:B------:R-:W-:-:S13]  /*0fe0*/  FSETP.GT.AND P0, PT, R0, -R7, PT ;  /* 0x800000070000720b */ /* 0x000fda0003f04000 */
[----:B------:R-:W-:Y:S05]  /*0ff0*/  @!P0 BRA `(.L_x_55) ;  /* 0x0000000000548947 */ /* 0x000fea0003800000 */
[C-C-:B0-----:R-:W-:Y:S01]  /*1000*/  FADD R21, R0.reuse, R7.reuse ;  /* 0x0000000700157221 */ /* 0x141fe20000000000 */
        /* <DEDUP_REMOVED lines=15> */
.L_x_57:
[----:B------:R-:W-:Y:S05]  /*1100*/  BSYNC.RECONVERGENT B1 ;  /* 0x0000000000017941 */ /* 0x000fea0003800200 */
.L_x_56:
[----:B------:R-:W-:Y:S01]  /*1110*/  FMUL R21, R2, 100 ;  /* 0x42c8000002157820 */ /* 0x000fe20000400000 */
[----:B------:R-:W-:-:S04]  /*1120*/  IMAD.MOV.U32 R0, RZ, RZ, RZ ;  /* 0x000000ffff007224 */ /* 0x000fc800078e00ff */
[----:B------:R2:W-:Y:S01]  /*1130*/  STG.E desc[UR8][R4.64], R21 ;  /* 0x0000001504007986 */ /* 0x0005e2000c101908 */
[----:B------:R-:W-:Y:S05]  /*1140*/  BRA `(.L_x_54) ;  /* 0x0000000000087947 */ /* 0x000fea0003800000 */
.L_x_55:
[----:B------:R3:W-:Y:S01]  /*1150*/  STG.E desc[UR8][R4.64], R21 ;  /* 0x0000001504007986 */ /* 0x0007e2000c101908 */
[----:B------:R-:W-:-:S07]  /*1160*/  HFMA2 R0, -RZ, RZ, 0, 0 ;  /* 0x00000000ff007431 */ /* 0x000fce00000001ff */
.L_x_54:
[----:B------:R-:W-:Y:S05]  /*1170*/  BSYNC.RECONVERGENT B0 ;  /* 0x0000000000007941 */ /* 0x000fea0003800200 */
.L_x_47:
[----:B------:R-:W-:Y:S02]  /*1180*/  IADD3 R14, P2, PT, R14, 0x8, RZ ;  /* 0x000000080e0e7810 */ /* 0x000fe40007f5e0ff */
[----:B0123--:R-:W-:Y:S02]  /*1190*/  IADD3 R4, P0, PT, R4, 0x4, RZ ;  /* 0x0000000404047810 */ /* 0x00ffe40007f1e0ff */
[----:B------:R-:W-:Y:S01]  /*11a0*/  IADD3 R12, P1, PT, R12, 0x8, RZ ;  /* 0x000000080c0c7810 */ /* 0x000fe20007f3e0ff */
[----:B------:R-:W-:Y:S01]  /*11b0*/  IMAD.X R15, RZ, RZ, R15, P2 ;  /* 0x000000ffff0f7224 */ /* 0x000fe200010e060f */
[----:B------:R-:W-:Y:S01]  /*11c0*/  IADD3 R10, P3, PT, R10, 0x1, RZ ;  /* 0x000000010a0a7810 */ /* 0x000fe20007f7e0ff */
[----:B------:R-:W-:Y:S01]  /*11d0*/  IMAD.X R5, RZ, RZ, R5, P0 ;  /* 0x000000ffff057224 */ /* 0x000fe200000e0605 */
[----:B------:R-:W-:Y:S02]  /*11e0*/  IADD3.X R13, PT, PT, RZ, R13, RZ, P1, !PT ;  /* 0x0000000dff0d7210 */ /* 0x000fe40000ffe4ff */
[----:B------:R-:W-:Y:S01]  /*11f0*/  IADD3.X R11, PT, PT, RZ, R11, RZ, P3, !PT ;  /* 0x0000000bff0b7210 */ /* 0x000fe20001ffe4ff */
[----:B------:R-:W-:Y:S08]  /*1200*/  BRA.U UP0, `(.L_x_58) ;  /* 0xfffffff500c47547 */ /* 0x000ff0000b83ffff */
[----:B------:R-:W-:Y:S05]  /*1210*/  EXIT ;  /* 0x000000000000794d */ /* 0x000fea0003800000 */
        .weak           $__internal_2_$__cuda_sm20_rcp_rn_f32_slowpath
        .type           $__internal_2_$__cuda_sm20_rcp_rn_f32_slowpath,@function
        .size           $__internal_2_$__cuda_sm20_rcp_rn_f32_slowpath,($__internal_3_$__cuda_sm3x_div_rn_noftz_f32_slowpath - $__internal_2_$__cuda_sm20_rcp_rn_f32_slowpath)
$__internal_2_$__cuda_sm20_rcp_rn_f32_slowpath:
[----:B------:R-:W-:Y:S01]  /*1220*/  IMAD.SHL.U32 R2, R0, 0x2, RZ ;  /* 0x0000000200027824 */ /* 0x000fe200078e00ff */
[----:B------:R-:W-:Y:S04]  /*1230*/  BSSY.RECONVERGENT B1, `(.L_x_59) ;  /* 0x0000030000017945 */ /* 0x000fe80003800200 */
[----:B------:R-:W-:-:S04]  /*1240*/  SHF.R.U32.HI R2, RZ, 0x18, R2 ;  /* 0x00000018ff027819 */ /* 0x000fc80000011602 */
[----:B------:R-:W-:-:S13]  /*1250*/  ISETP.NE.U32.AND P0, PT, R2, RZ, PT ;  /* 0x000000ff0200720c */ /* 0x000fda0003f05070 */
[----:B------:R-:W-:Y:S05]  /*1260*/  @P0 BRA `(.L_x_60) ;  /* 0x0000000000280947 */ /* 0x000fea0003800000 */
[----:B------:R-:W-:-:S04]  /*1270*/  SHF.L.U32 R2, R0, 0x1, RZ ;  /* 0x0000000100027819 */ /* 0x000fc800000006ff */
[----:B------:R-:W-:-:S13]  /*1280*/  ISETP.NE.AND P0, PT, R2, RZ, PT ;  /* 0x000000ff0200720c */ /* 0x000fda0003f05270 */
[----:B------:R-:W-:Y:S01]  /*1290*/  @P0 FFMA R7, R0, 1.84467440737095516160e+19, RZ ;  /* 0x5f80000000070823 */ /* 0x000fe200000000ff */
[----:B------:R-:W-:Y:S08]  /*12a0*/  @!P0 MUFU.RCP R5, R0 ;  /* 0x0000000000058308 */ /* 0x000ff00000001000 */
[----:B------:R-:W0:Y:S02]  /*12b0*/  @P0 MUFU.RCP R2, R7 ;  /* 0x0000000700020308 */ /* 0x000e240000001000 */
[----:B0-----:R-:W-:-:S04]  /*12c0*/  @P0 FFMA R9, R7, R2, -1 ;  /* 0xbf80000007090423 */ /* 0x001fc80000000002 */
[----:B------:R-:W-:-:S04]  /*12d0*/  @P0 FADD.FTZ R9, -R9, -RZ ;  /* 0x800000ff09090221 */ /* 0x000fc80000010100 */
[----:B------:R-:W-:-:S04]  /*12e0*/  @P0 FFMA R2, R2, R9, R2 ;  /* 0x0000000902020223 */ /* 0x000fc80000000002 */
[----:B------:R-:W-:Y:S01]  /*12f0*/  @P0 FFMA R5, R2, 1.84467440737095516160e+19, RZ ;  /* 0x5f80000002050823 */ /* 0x000fe200000000ff */
[----:B------:R-:W-:Y:S06]  /*1300*/  BRA `(.L_x_61) ;  /* 0x0000000000887947 */ /* 0x000fec0003800000 */
.L_x_60:
[----:B------:R-:W-:-:S05]  /*1310*/  VIADD R5, R2, 0xffffff03 ;  /* 0xffffff0302057836 */ /* 0x000fca0000000000 */
        /* <DEDUP_REMOVED lines=25> */
[----:B------:R-:W-:Y:S01]  /*14b0*/  ISETP.GE.AND P0, PT, R5, RZ, PT ;  /* 0x000000ff0500720c */ /* 0x000fe20003f06270 */
[----:B------:R-:W-:-:S05]  /*14c0*/  VIADD R5, R2, 0xffffff04 ;  /* 0xffffff0402057836 */ /* 0x000fca0000000000 */
[----:B------:R-:W-:-:S07]  /*14d0*/  SHF.R.U32.HI R5, RZ, R5, R12 ;  /* 0x00000005ff057219 */ /* 0x000fce000001160c */
[----:B------:R-:W-:-:S05]  /*14e0*/  @!P0 IADD3 R5, PT, PT, R5, 0x1, RZ ;  /* 0x0000000105058810 */ /* 0x000fca0007ffe0ff */
[----:B------:R-:W-:-:S05]  /*14f0*/  @!P1 IMAD.SHL.U32 R5, R5, 0x2, RZ ;  /* 0x0000000205059824 */ /* 0x000fca00078e00ff */
[----:B------:R-:W-:Y:S01]  /*1500*/  LOP3.LUT R5, R5, 0x80000000, R0, 0xf8, !PT ;  /* 0x8000000005057812 */ /* 0x000fe200078ef800 */
[----:B------:R-:W-:Y:S06]  /*1510*/  BRA `(.L_x_61) ;  /* 0x0000000000047947 */ /* 0x000fec0003800000 */
.L_x_62:
[----:B------:R0:W1:Y:S02]  /*1520*/  MUFU.RCP R5, R0 ;  /* 0x0000000000057308 */ /* 0x0000640000001000 */
.L_x_61:
[----:B------:R-:W-:Y:S05]  /*1530*/  BSYNC.RECONVERGENT B1 ;  /* 0x0000000000017941 */ /* 0x000fea0003800200 */
.L_x_59:
[----:B------:R-:W-:-:S04]  /*1540*/  HFMA2 R7, -RZ, RZ, 0, 0 ;  /* 0x00000000ff077431 */ /* 0x000fc800000001ff */
[----:B01----:R-:W-:Y:S05]  /*1550*/  RET.REL.NODEC R6 `(dx_batch_f32_fast) ;  /* 0xffffffe806a87950 */ /* 0x003fea0003c3ffff */
        .weak           $__internal_3_$__cuda_sm3x_div_rn_noftz_f32_slowpath
        .type           $__internal_3_$__cuda_sm3x_div_rn_noftz_f32_slowpath,@function
        .size           $__internal_3_$__cuda_sm3x_div_rn_noftz_f32_slowpath,(.L_x_206 - $__internal_3_$__cuda_sm3x_div_rn_noftz_f32_slowpath)
$__internal_3_$__cuda_sm3x_div_rn_noftz_f32_slowpath:
[----:B------:R-:W-:Y:S01]  /*1560*/  SHF.R.U32.HI R20, RZ, 0x17, R3 ;  /* 0x00000017ff147819 */ /* 0x000fe20000011603 */
[----:B------:R-:W-:Y:S01]  /*1570*/  BSSY.RECONVERGENT B3, `(.L_x_63) ;  /* 0x0000062000037945 */ /* 0x000fe20003800200 */
[----:B------:R-:W-:Y:S02]  /*1580*/  SHF.R.U32.HI R22, RZ, 0x17, R0 ;  /* 0x00000017ff167819 */ /* 0x000fe40000011600 */
[----:B------:R-:W-:Y:S02]  /*1590*/  LOP3.LUT R20, R20, 0xff, RZ, 0xc0, !PT ;  /* 0x000000ff14147812 */ /* 0x000fe400078ec0ff */
[----:B------:R-:W-:-:S03]  /*15a0*/  LOP3.LUT R22, R22, 0xff, RZ, 0xc0, !PT ;  /* 0x000000ff16167812 */ /* 0x000fc600078ec0ff */
[----:B------:R-:W-:Y:S01]  /*15b0*/  VIADD R24, R20, 0xffffffff ;  /* 0xffffffff14187836 */ /* 0x000fe20000000000 */
[----:B------:R-:W-:-:S04]  /*15c0*/  IADD3 R23, PT, PT, R22, -0x1, RZ ;  /* 0xffffffff16177810 */ /* 0x000fc80007ffe0ff */
        /* <DEDUP_REMOVED lines=23> */
[----:B------:R-:W-:Y:S02]  /*1740*/  @!P0 IMAD.MOV.U32 R21, RZ, RZ, -0x40 ;  /* 0xffffffc0ff158424 */ /* 0x000fe400078e00ff */
[----:B------:R-:W-:Y:S01]  /*1750*/  @!P0 FFMA R0, R0, 1.84467440737095516160e+19, RZ ;  /* 0x5f80000000008823 */ /* 0x000fe200000000ff */
[----:B------:R-:W-:Y:S02]  /*1760*/  @!P1 FFMA R3, R3, 1.84467440737095516160e+19, RZ ;  /* 0x5f80000003039823 */ /* 0x000fe400000000ff */
[----:B------:R-:W-:-:S07]  /*1770*/  @!P1 IADD3 R21, PT, PT, R21, 0x40, RZ ;  /* 0x0000004015159810 */ /* 0x000fce0007ffe0ff */
.L_x_64:
[----:B------:R-:W-:Y:S01]  /*1780*/  LEA R24, R20, 0xc0800000, 0x17 ;  /* 0xc080000014187811 */ /* 0x000fe200078eb8ff */
[----:B------:R-:W-:Y:S04]  /*1790*/  BSSY.RECONVERGENT B4, `(.L_x_69) ;  /* 0x0000036000047945 */ /* 0x000fe80003800200 */
[----:B------:R-:W-:Y:S01]  /*17a0*/  IMAD.IADD R24, R3, 0x1, -R24 ;  /* 0x0000000103187824 */ /* 0x000fe200078e0a18 */
[----:B------:R-:W-:-:S03]  /*17b0*/  IADD3 R3, PT, PT, R22, -0x7f, RZ ;  /* 0xffffff8116037810 */ /* 0x000fc60007ffe0ff */
[----:B------:R-:W0:Y:S01]  /*17c0*/  MUFU.RCP R26, R24 ;  /* 0x00000018001a7308 */ /* 0x000e220000001000 */
[----:B------:R-:W-:Y:S01]  /*17d0*/  FADD.FTZ R23, -R24, -RZ ;  /* 0x800000ff18177221 */ /* 0x000fe20000010100 */
[C---:B------:R-:W-:Y:S01]  /*17e0*/  IMAD R0, R3.reuse, -0x800000, R0 ;  /* 0xff80000003007824 */ /* 0x040fe200078e0200 */
        /* <DEDUP_REMOVED lines=11> */
[----:B------:R-:W-:-:S05]  /*18a0*/  IADD3 R3, PT, PT, R3, R20, RZ ;  /* 0x0000001403037210 */ /* 0x000fca0007ffe0ff */
[----:B------:R-:W-:-:S05]  /*18b0*/  VIADD R21, R3, 0xffffffff ;  /* 0xffffffff03157836 */ /* 0x000fca0000000000 */
        /* <DEDUP_REMOVED lines=9> */
[-CC-:B------:R-:W-:Y:S01]  /*1950*/  FFMA.RZ R20, R25, R23.reuse, R22.reuse ;  /* 0x0000001719147223 */ /* 0x180fe2000000c016 */
[C---:B------:R-:W-:Y:S02]  /*1960*/  ISETP.NE.AND P2, PT, R3.reuse, RZ, PT ;  /* 0x000000ff0300720c */ /* 0x040fe40003f45270 */
[----:B------:R-:W-:Y:S02]  /*1970*/  ISETP.NE.AND P1, PT, R3, RZ, PT ;  /* 0x000000ff0300720c */ /* 0x000fe40003f25270 */
[----:B------:R-:W-:Y:S01]  /*1980*/  LOP3.LUT R21, R20, 0x7fffff, RZ, 0xc0, !PT ;  /* 0x007fffff14157812 */ /* 0x000fe200078ec0ff */
[CCC-:B------:R-:W-:Y:S01]  /*1990*/  FFMA.RP R20, R25.reuse, R23.reuse, R22.reuse ;  /* 0x0000001719147223 */ /* 0x1c0fe20000008016 */
[----:B------:R-:W-:Y:S01]  /*19a0*/  FFMA.RM R23, R25, R23, R22 ;  /* 0x0000001719177223 */ /* 0x000fe20000004016 */
[----:B------:R-:W-:Y:S01]  /*19b0*/  IADD3 R22, PT, PT, R3, 0x20, RZ ;  /* 0x0000002003167810 */ /* 0x000fe20007ffe0ff */
[----:B------:R-:W-:Y:S01]  /*19c0*/  IMAD.MOV R3, RZ, RZ, -R3 ;  /* 0x000000ffff037224 */ /* 0x000fe200078e0a03 */
[----:B------:R-:W-:-:S02]  /*19d0*/  LOP3.LUT R21, R21, 0x800000, RZ, 0xfc, !PT ;  /* 0x0080000015157812 */ /* 0x000fc400078efcff */
[----:B------:R-:W-:Y:S02]  /*19e0*/  FSETP.NEU.FTZ.AND P0, PT, R20, R23, PT ;  /* 0x000000171400720b */ /* 0x000fe40003f1d000 */
[----:B------:R-:W-:Y:S02]  /*19f0*/  SHF.L.U32 R22, R21, R22, RZ ;  /* 0x0000001615167219 */ /* 0x000fe400000006ff */
        /* <DEDUP_REMOVED lines=11> */
.L_x_71:
[----:B------:R-:W-:-:S04]  /*1ab0*/  LOP3.LUT R0, R0, 0x80000000, RZ, 0xc0, !PT ;  /* 0x8000000000007812 */ /* 0x000fc800078ec0ff */
[----:B------:R-:W-:Y:S01]  /*1ac0*/  LOP3.LUT R0, R0, 0x7f800000, RZ, 0xfc, !PT ;  /* 0x7f80000000007812 */ /* 0x000fe200078efcff */
[----:B------:R-:W-:Y:S06]  /*1ad0*/  BRA `(.L_x_72) ;  /* 0x0000000000047947 */ /* 0x000fec0003800000 */
.L_x_70:
[----:B------:R-:W-:-:S07]  /*1ae0*/  IMAD R0, R20, 0x800000, R0 ;  /* 0x0080000014007824 */ /* 0x000fce00078e0200 */
.L_x_72:
[----:B------:R-:W-:Y:S05]  /*1af0*/  BSYNC.RECONVERGENT B4 ;  /* 0x0000000000047941 */ /* 0x000fea0003800200 */
.L_x_69:
[----:B------:R-:W-:Y:S05]  /*1b00*/  BRA `(.L_x_73) ;  /* 0x0000000000207947 */ /* 0x000fea0003800000 */
.L_x_68:
[----:B------:R-:W-:-:S04]  /*1b10*/  LOP3.LUT R0, R3, 0x80000000, R0, 0x48, !PT ;  /* 0x8000000003007812 */ /* 0x000fc800078e4800 */
[----:B------:R-:W-:Y:S01]  /*1b20*/  LOP3.LUT R0, R0, 0x7f800000, RZ, 0xfc, !PT ;  /* 0x7f80000000007812 */ /* 0x000fe200078efcff */
[----:B------:R-:W-:Y:S06]  /*1b30*/  BRA `(.L_x_73) ;  /* 0x0000000000147947 */ /* 0x000fec0003800000 */
.L_x_67:
[----:B------:R-:W-:Y:S01]  /*1b40*/  LOP3.LUT R0, R3, 0x80000000, R0, 0x48, !PT ;  /* 0x8000000003007812 */ /* 0x000fe200078e4800 */
[----:B------:R-:W-:Y:S06]  /*1b50*/  BRA `(.L_x_73) ;  /* 0x00000000000c7947 */ /* 0x000fec0003800000 */
.L_x_66:
[----:B------:R-:W0:Y:S01]  /*1b60*/  MUFU.RSQ R0, -QNAN ;  /* 0xffc0000000007908 */ /* 0x000e220000001400 */
[----:B------:R-:W-:Y:S05]  /*1b70*/  BRA `(.L_x_73) ;  /* 0x0000000000047947 */ /* 0x000fea0003800000 */
.L_x_65:
[----:B------:R-:W-:-:S07]  /*1b80*/  FADD.FTZ R0, R0, R3 ;  /* 0x0000000300007221 */ /* 0x000fce0000010000 */
.L_x_73:
[----:B------:R-:W-:Y:S05]  /*1b90*/  BSYNC.RECONVERGENT B3 ;  /* 0x0000000000037941 */ /* 0x000fea0003800200 */
.L_x_63:
[----:B------:R-:W-:-:S04]  /*1ba0*/  HFMA2 R3, -RZ, RZ, 0, 0 ;  /* 0x00000000ff037431 */ /* 0x000fc800000001ff */
[----:B0-----:R-:W-:Y:S05]  /*1bb0*/  RET.REL.NODEC R2 `(dx_batch_f32_fast) ;  /* 0xffffffe402107950 */ /* 0x001fea0003c3ffff */
.L_x_74:
        /* <DEDUP_REMOVED lines=12> */
.L_x_206:


//--------------------- .text.dx_many_series_one_param_time_major_f32 --------------------------
	.section	.text.dx_many_series_one_param_time_major_f32,"ax",@progbits
	.align	128
        .global         dx_many_series_one_param_time_major_f32
        .type           dx_many_series_one_param_time_major_f32,@function
        .size           dx_many_series_one_param_time_major_f32,(.L_x_208 - dx_many_series_one_param_time_major_f32)
        .other          dx_many_series_one_param_time_major_f32,@"STO_CUDA_ENTRY STV_DEFAULT"
dx_many_series_one_param_time_major_f32:
.text.dx_many_series_one_param_time_major_f32:
        /* <DEDUP_REMOVED lines=15> */
[----:B---3--:R-:W-:-:S05]  /*00f0*/  VIADD R2, R6, 0x1 ;  /* 0x0000000106027836 */ /* 0x008fca0000000000 */
[----:B--2---:R-:W-:-:S04]  /*0100*/  ISETP.GE.AND P0, PT, R2, UR6, PT ;  /* 0x0000000602007c0c */ /* 0x004fc8000bf06270 */
[----:B------:R-:W-:-:S13]  /*0110*/  ISETP.LT.OR P0, PT, R6, RZ, P0 ;  /* 0x000000ff0600720c */ /* 0x000fda0000701670 */
[----:B------:R-:W-:Y:S05]  /*0120*/  @P0 EXIT ;  /* 0x000000000000094d */ /* 0x000fea0003800000 */
[----:B------:R-:W-:Y:S01]  /*0130*/  VIADD R5, R0, 0xffffffff ;  /* 0xffffffff00057836 */ /* 0x000fe20000000000 */
[----:B------:R-:W-:Y:S03]  /*0140*/  BSSY.RECONVERGENT B0, `(.L_x_75) ;  /* 0x0000049000007945 */ /* 0x000fe60003800200 */
[----:B------:R-:W-:-:S05]  /*0150*/  IMAD.IADD R4, R6, 0x1, R5 ;  /* 0x0000000106047824 */ /* 0x000fca00078e0205 */
        /* <DEDUP_REMOVED lines=10> */
[----:B------:R-:W-:Y:S01]  /*0200*/  LOP3.LUT R3, R28, 0x7ffffff8, RZ, 0xc0, !PT ;  /* 0x7ffffff81c037812 */ /* 0x000fe200078ec0ff */
[----:B------:R-:W-:-:S03]  /*0210*/  IMAD.MOV.U32 R29, RZ, RZ, R7 ;  /* 0x000000ffff1d7224 */ /* 0x000fc600078e0007 */
[----:B------:R-:W-:-:S07]  /*0220*/  IADD3 R9, PT, PT, -R3, RZ, RZ ;  /* 0x000000ff03097210 */ /* 0x000fce0007ffe1ff */
.L_x_79:
[----:B01----:R-:W-:-:S04]  /*0230*/  IMAD.WIDE R10, R29, 0x4, R26 ;  /* 0x000000041d0a7825 */ /* 0x003fc800078e021a */
[----:B------:R-:W-:Y:S02]  /*0240*/  IMAD.MOV.U32 R31, RZ, RZ, 0x7fc00000 ;  /* 0x7fc00000ff1f7424 */ /* 0x000fe400078e00ff */
[----:B------:R-:W-:-:S03]  /*0250*/  IMAD.WIDE R12, R8, 0x4, R10 ;  /* 0x00000004080c7825 */ /* 0x000fc600078e020a */
[----:B------:R1:W-:Y:S01]  /*0260*/  STG.E desc[UR4][R10.64], R31 ;  /* 0x0000001f0a007986 */ /* 0x0003e2000c101904 */
[----:B------:R-:W-:Y:S02]  /*0270*/  VIADD R9, R9, 0x8 ;  /* 0x0000000809097836 */ /* 0x000fe40000000000 */
[C---:B------:R-:W-:Y:S01]  /*0280*/  IMAD.WIDE R14, R8.reuse, 0x4, R12 ;  /* 0x00000004080e7825 */ /* 0x040fe200078e020c */
[----:B------:R1:W-:Y:S02]  /*0290*/  STG.E desc[UR4][R12.64], R31 ;  /* 0x0000001f0c007986 */ /* 0x0003e4000c101904 */
[----:B------:R-:W-:Y:S01]  /*02a0*/  ISETP.NE.AND P0, PT, R9, RZ, PT ;  /* 0x000000ff0900720c */ /* 0x000fe20003f05270 */
[C---:B------:R-:W-:Y:S01]  /*02b0*/  IMAD R29, R8.reuse, 0x8, R29 ;  /* 0x00000008081d7824 */ /* 0x040fe200078e021d */
        /* <DEDUP_REMOVED lines=11> */
[----:B------:R-:W-:Y:S05]  /*0370*/  @P0 BRA `(.L_x_79) ;  /* 0xfffffffc00ac0947 */ /* 0x000fea000383ffff */
.L_x_78:
[----:B------:R-:W-:Y:S05]  /*0380*/  BSYNC.RECONVERGENT B1 ;  /* 0x0000000000017941 */ /* 0x000fea0003800200 */
.L_x_77:
[----:B------:R-:W-:Y:S05]  /*0390*/  @!P1 BRA `(.L_x_76) ;  /* 0x00000000008c9947 */ /* 0x000fea0003800000 */
[----:B------:R-:W-:Y:S01]  /*03a0*/  ISETP.GE.U32.AND P0, PT, R30, 0x4, PT ;  /* 0x000000041e00780c */ /* 0x000fe20003f06070 */
[----:B------:R-:W-:Y:S01]  /*03b0*/  BSSY.RECONVERGENT B1, `(.L_x_80) ;  /* 0x0000010000017945 */ /* 0x000fe20003800200 */
[----:B-1----:R-:W-:-:S04]  /*03c0*/  LOP3.LUT R18, R28, 0x3, RZ, 0xc0, !PT ;  /* 0x000000031c127812 */ /* 0x002fc800078ec0ff */
[----:B------:R-:W-:-:S07]  /*03d0*/  ISETP.NE.AND P1, PT, R18, RZ, PT ;  /* 0x000000ff1200720c */ /* 0x000fce0003f25270 */
[----:B------:R-:W-:Y:S06]  /*03e0*/  @!P0 BRA `(.L_x_81) ;  /* 0x0000000000308947 */ /* 0x000fec0003800000 */
[----:B------:R-:W0:Y:S01]  /*03f0*/  LDC.64 R10, c[0x0][0x3b0] ;  /* 0x0000ec00ff0a7b82 */ /* 0x000e220000000a00 */
[C---:B------:R-:W-:Y:S02]  /*0400*/  IMAD R9, R3.reuse, R8, R7 ;  /* 0x0000000803097224 */ /* 0x040fe400078e0207 */
[----:B------:R-:W-:Y:S02]  /*0410*/  VIADD R3, R3, 0x4 ;  /* 0x0000000403037836 */ /* 0x000fe40000000000 */
[----:B0-----:R-:W-:-:S04]  /*0420*/  IMAD.WIDE R10, R9, 0x4, R10 ;  /* 0x00000004090a7825 */ /* 0x001fc800078e020a */
[----:B------:R-:W-:Y:S02]  /*0430*/  IMAD.MOV.U32 R9, RZ, RZ, 0x7fc00000 ;  /* 0x7fc00000ff097424 */ /* 0x000fe400078e00ff */
[----:B------:R-:W-:-:S03]  /*0440*/  IMAD.WIDE R12, R8, 0x4, R10 ;  /* 0x00000004080c7825 */ /* 0x000fc600078e020a */
[----:B------:R0:W-:Y:S01]  /*0450*/  STG.E desc[UR4][R10.64], R9 ;  /* 0x000000090a007986 */ /* 0x0001e2000c101904 */
[----:B------:R-:W-:-:S03]  /*0460*/  IMAD.WIDE R14, R8, 0x4, R12 ;  /* 0x00000004080e7825 */ /* 0x000fc600078e020c */
[----:B------:R0:W-:Y:S04]  /*0470*/  STG.E desc[UR4][R12.64], R9 ;  /* 0x000000090c007986 */ /* 0x0001e8000c101904 */
[----:B------:R0:W-:Y:S01]  /*0480*/  STG.E desc[UR4][R14.64], R9 ;  /* 0x000000090e007986 */ /* 0x0001e2000c101904 */
[----:B------:R-:W-:-:S05]  /*0490*/  IMAD.WIDE R16, R8, 0x4, R14 ;  /* 0x0000000408107825 */ /* 0x000fca00078e020e */
[----:B------:R0:W-:Y:S02]  /*04a0*/  STG.E desc[UR4][R16.64], R9 ;  /* 0x0000000910007986 */ /* 0x0001e4000c101904 */
.L_x_81:
[----:B------:R-:W-:Y:S05]  /*04b0*/  BSYNC.RECONVERGENT B1 ;  /* 0x0000000000017941 */ /* 0x000fea0003800200 */
.L_x_80:
[----:B------:R-:W-:Y:S05]  /*04c0*/  @!P1 BRA `(.L_x_76) ;  /* 0x0000000000409947 */ /* 0x000fea0003800000 */
[----:B------:R-:W-:Y:S02]  /*04d0*/  ISETP.NE.AND P0, PT, R18, 0x1, PT ;  /* 0x000000011200780c */ /* 0x000fe40003f05270 */
[----:B0-----:R-:W-:-:S04]  /*04e0*/  LOP3.LUT R9, R28, 0x1, RZ, 0xc0, !PT ;  /* 0x000000011c097812 */ /* 0x001fc800078ec0ff */
[----:B------:R-:W-:-:S07]  /*04f0*/  ISETP.NE.U32.AND P1, PT, R9, 0x1, PT ;  /* 0x000000010900780c */ /* 0x000fce0003f25070 */
[----:B------:R-:W0:Y:S01]  /*0500*/  @P0 LDC.64 R10, c[0x0][0x3b0] ;  /* 0x0000ec00ff0a0b82 */ /* 0x000e220000000a00 */
[C---:B------:R-:W-:Y:S01]  /*0510*/  @P0 IMAD R9, R3.reuse, R8, R7 ;  /* 0x0000000803090224 */ /* 0x040fe200078e0207 */
[----:B------:R-:W-:-:S06]  /*0520*/  @P0 IADD3 R3, PT, PT, R3, 0x2, RZ ;  /* 0x0000000203030810 */ /* 0x000fcc0007ffe0ff */
[----:B------:R-:W1:Y:S01]  /*0530*/  @!P1 LDC.64 R14, c[0x0][0x3b0] ;  /* 0x0000ec00ff0e9b82 */ /* 0x000e620000000a00 */
[----:B0-----:R-:W-:-:S04]  /*0540*/  @P0 IMAD.WIDE R10, R9, 0x4, R10 ;  /* 0x00000004090a0825 */ /* 0x001fc800078e020a */
[----:B------:R-:W-:Y:S02]  /*0550*/  @!P1 IMAD R9, R3, R8, R7 ;  /* 0x0000000803099224 */ /* 0x000fe400078e0207 */
[----:B------:R-:W-:Y:S02]  /*0560*/  @P0 IMAD.MOV.U32 R3, RZ, RZ, 0x7fc00000 ;  /* 0x7fc00000ff030424 */ /* 0x000fe400078e00ff */
[----:B------:R-:W-:-:S03]  /*0570*/  @P0 IMAD.WIDE R12, R8, 0x4, R10 ;  /* 0x00000004080c0825 */ /* 0x000fc600078e020a */
[----:B------:R2:W-:Y:S01]  /*0580*/  @P0 STG.E desc[UR4][R10.64], R3 ;  /* 0x000000030a000986 */ /* 0x0005e2000c101904 */
[----:B-1----:R-:W-:-:S03]  /*0590*/  @!P1 IMAD.WIDE R8, R9, 0x4, R14 ;  /* 0x0000000409089825 */ /* 0x002fc600078e020e */
[----:B------:R2:W-:Y:S01]  /*05a0*/  @P0 STG.E desc[UR4][R12.64], R3 ;  /* 0x000000030c000986 */ /* 0x0005e2000c101904 */
[----:B------:R-:W-:-:S05]  /*05b0*/  @!P1 IMAD.MOV.U32 R15, RZ, RZ, 0x7fc00000 ;  /* 0x7fc00000ff0f9424 */ /* 0x000fca00078e00ff */
[----:B------:R2:W-:Y:S02]  /*05c0*/  @!P1 STG.E desc[UR4][R8.64], R15 ;  /* 0x0000000f08009986 */ /* 0x0005e4000c101904 */
.L_x_76:
[----:B------:R-:W-:Y:S05]  /*05d0*/  BSYNC.RECONVERGENT B0 ;  /* 0x0000000000007941 */ /* 0x000fea0003800200 */
.L_x_75:
[----:B0-2---:R-:W1:Y:S08]  /*05e0*/  I2F.F64.U32 R8, R0 ;  /* 0x0000000000087312 */ /* 0x005e700000201800 */
[----:B-1----:R-:W0:Y:S01]  /*05f0*/  MUFU.RCP64H R11, R9 ;  /* 0x00000009000b7308 */ /* 0x002e220000001800 */
[----:B------:R-:W-:-:S05]  /*0600*/  VIADD R10, R9, 0x300402 ;  /* 0x00300402090a7836 */ /* 0x000fca0000000000 */
[----:B------:R-:W-:Y:S01]  /*0610*/  FSETP.GEU.AND P0, PT, |R10|, 5.8789094863358348022e-39, PT ;  /* 0x004004020a00780b */ /* 0x000fe20003f0e200 */
[----:B0-----:R-:W-:-:S08]  /*0620*/  DFMA R12, -R8, R10, 1 ;  /* 0x3ff00000080c742b */ /* 0x001fd0000000010a */
[----:B------:R-:W-:-:S08]  /*0630*/  DFMA R12, R12, R12, R12 ;  /* 0x0000000c0c0c722b */ /* 0x000fd0000000000c */
[----:B------:R-:W-:-:S08]  /*0640*/  DFMA R12, R10, R12, R10 ;  /* 0x0000000c0a0c722b */ /* 0x000fd0000000000a */
[----:B------:R-:W-:-:S08]  /*0650*/  DFMA R18, -R8, R12, 1 ;  /* 0x3ff000000812742b */ /* 0x000fd0000000010c */
[----:B------:R-:W-:Y:S01]  /*0660*/  DFMA R18, R12, R18, R12 ;  /* 0x000000120c12722b */ /* 0x000fe2000000000c */
[----:B------:R-:W-:Y:S10]  /*0670*/  @P0 BRA `(.L_x_82) ;  /* 0x0000000000100947 */ /* 0x000ff40003800000 */
[----:B------:R-:W-:-:S05]  /*0680*/  LOP3.LUT R0, R9, 0x7fffffff, RZ, 0xc0, !PT ;  /* 0x7fffffff09007812 */ /* 0x000fca00078ec0ff */
[----:B------:R-:W-:Y:S01]  /*0690*/  VIADD R12, R0, 0xfff00000 ;  /* 0xfff00000000c7836 */ /* 0x000fe20000000000 */
[----:B------:R-:W-:-:S07]  /*06a0*/  MOV R0, 0x6c0 ;  /* 0x000006c000007802 */ /* 0x000fce0000000f00 */
[----:B------:R-:W-:Y:S05]  /*06b0*/  CALL.REL.NOINC `($__internal_4_$__cuda_sm20_dblrcp_rn_slowpath_v3) ;  /* 0x0000001000a07944 */ /* 0x000fea0003c00000 */
.L_x_82:
[----:B------:R-:W0:Y:S01]  /*06c0*/  LDC.64 R8, c[0x0][0x380] ;  /* 0x0000e000ff087b82 */ /* 0x000e220000000a00 */
[----:B------:R-:W1:Y:S01]  /*06d0*/  LDCU.64 UR6, c[0x0][0x398] ;  /* 0x00007300ff0677ac */ /* 0x000e620008000a00 */
[----:B------:R-:W2:Y:S06]  /*06e0*/  LDCU UR8, c[0x0][0x398] ;  /* 0x00007300ff0877ac */ /* 0x000eac0008000800 */
[----:B------:R-:W3:Y:S08]  /*06f0*/  LDC.64 R10, c[0x0][0x388] ;  /* 0x0000e200ff0a7b82 */ /* 0x000ef00000000a00 */
[----:B------:R-:W4:Y:S01]  /*0700*/  LDC.64 R22, c[0x0][0x390] ;  /* 0x0000e400ff167b82 */ /* 0x000f220000000a00 */
[----:B-1----:R-:W-:-:S04]  /*0710*/  IMAD R3, R6, UR6, R7 ;  /* 0x0000000606037c24 */ /* 0x002fc8000f8e0207 */
[----:B0-----:R-:W-:-:S06]  /*0720*/  IMAD.WIDE R8, R3, 0x4, R8 ;  /* 0x0000000403087825 */ /* 0x001fcc00078e0208 */
[----:B------:R-:W2:Y:S01]  /*0730*/  LDG.E.CONSTANT R8, desc[UR4][R8.64] ;  /* 0x0000000408087981 */ /* 0x000ea2000c1e9900 */
[----:B---3--:R-:W-:-:S06]  /*0740*/  IMAD.WIDE R10, R3, 0x4, R10 ;  /* 0x00000004030a7825 */ /* 0x008fcc00078e020a */
[----:B------:R-:W3:Y:S01]  /*0750*/  LDG.E.CONSTANT R10, desc[UR4][R10.64] ;  /* 0x000000040a0a7981 */ /* 0x000ee2000c1e9900 */
[----:B----4-:R-:W-:-:S05]  /*0760*/  IMAD.WIDE R22, R3, 0x4, R22 ;  /* 0x0000000403167825 */ /* 0x010fca00078e0216 */
[----:B------:R0:W5:Y:S01]  /*0770*/  LDG.E.CONSTANT R3, desc[UR4][R22.64] ;  /* 0x0000000416037981 */ /* 0x000162000c1e9900 */
[----:B------:R-:W-:Y:S01]  /*0780*/  IMAD R2, R2, UR6, R7 ;  /* 0x0000000602027c24 */ /* 0x000fe2000f8e0207 */
[----:B------:R-:W-:Y:S01]  /*0790*/  MOV R40, RZ ;  /* 0x000000ff00287202 */ /* 0x000fe20000000f00 */
[----:B------:R-:W-:Y:S01]  /*07a0*/  VIADD R0, R6, -UR7 ;  /* 0x8000000706007c36 */ /* 0x000fe20008000000 */
[----:B------:R-:W-:Y:S01]  /*07b0*/  CS2R R16, SRZ ;  /* 0x0000000000107805 */ /* 0x000fe2000001ff00 */
[----:B------:R-:W-:Y:S01]  /*07c0*/  IMAD.MOV.U32 R7, RZ, RZ, 0x7fc00000 ;  /* 0x7fc00000ff077424 */ /* 0x000fe200078e00ff */
[----:B------:R-:W-:Y:S02]  /*07d0*/  CS2R R14, SRZ ;  /* 0x00000000000e7805 */ /* 0x000fe4000001ff00 */
[----:B------:R-:W-:Y:S01]  /*07e0*/  CS2R R12, SRZ ;  /* 0x00000000000c7805 */ /* 0x000fe2000001ff00 */
[----:B--2---:R0:W1:Y:S08]  /*07f0*/  F2F.F64.F32 R26, R8 ;  /* 0x00000008001a7310 */ /* 0x0040700000201800 */
[----:B---3--:R0:W2:Y:S02]  /*0800*/  F2F.F64.F32 R20, R10 ;  /* 0x0000000a00147310 */ /* 0x0080a40000201800 */
.L_x_106:
[----:B0--3--:R-:W0:Y:S08]  /*0810*/  LDC.64 R8, c[0x0][0x388] ;  /* 0x0000e200ff087b82 */ /* 0x009e300000000a00 */
[----:B-12---:R-:W3:Y:S08]  /*0820*/  LDC.64 R10, c[0x0][0x380] ;  /* 0x0000e000ff0a7b82 */ /* 0x006ef00000000a00 */
[----:B----4-:R-:W4:Y:S01]  /*0830*/  LDC.64 R22, c[0x0][0x390] ;  /* 0x0000e400ff167b82 */ /* 0x010f220000000a00 */
[----:B0-----:R-:W-:-:S06]  /*0840*/  IMAD.WIDE R8, R2, 0x4, R8 ;  /* 0x0000000402087825 */ /* 0x001fcc00078e0208 */
[----:B------:R-:W2:Y:S01]  /*0850*/  LDG.E.CONSTANT R9, desc[UR4][R8.64] ;  /* 0x0000000408097981 */ /* 0x000ea2000c1e9900 */
[----:B---3--:R-:W-:-:S06]  /*0860*/  IMAD.WIDE R10, R2, 0x4, R10 ;  /* 0x00000004020a7825 */ /* 0x008fcc00078e020a */
[----:B------:R-:W3:Y:S01]  /*0870*/  LDG.E.CONSTANT R10, desc[UR4][R10.64] ;  /* 0x000000040a0a7981 */ /* 0x000ee2000c1e9900 */
[----:B----4-:R-:W-:-:S04]  /*0880*/  IMAD.WIDE R22, R2, 0x4, R22 ;  /* 0x0000000402167825 */ /* 0x010fc800078e0216 */
[----:B-----5:R-:W-:Y:S02]  /*0890*/  IMAD.MOV.U32 R30, RZ, RZ, R3 ;  /* 0x000000ffff1e7224 */ /* 0x020fe400078e0003 */
[----:B------:R-:W4:Y:S01]  /*08a0*/  LDG.E.CONSTANT R3, desc[UR4][R22.64] ;  /* 0x0000000416037981 */ /* 0x000f22000c1e9900 */
[----:B------:R-:W-:Y:S01]  /*08b0*/  VIADD R0, R0, 0x1 ;  /* 0x0000000100007836 */ /* 0x000fe20000000000 */
[----:B------:R-:W-:Y:S01]  /*08c0*/  BSSY.RECONVERGENT B0, `(.L_x_83) ;  /* 0x0000102000007945 */ /* 0x000fe20003800200 */
[----:B------:R-:W-:-:S03]  /*08d0*/  VIADD R6, R6, 0x1 ;  /* 0x0000000106067836 */ /* 0x000fc60000000000 */
[----:B------:R-:W-:Y:S02]  /*08e0*/  ISETP.NE.AND P1, PT, R0, -0x1, PT ;  /* 0xffffffff0000780c */ /* 0x000fe40003f25270 */
[----:B--2---:R-:W-:-:S04]  /*08f0*/  FSETP.NAN.AND P0, PT, R9, R9, PT ;  /* 0x000000090900720b */ /* 0x004fc80003f08000 */
[----:B---3--:R-:W-:-:S04]  /*0900*/  FSETP.NUM.AND P0, PT, R10, R10, !P0 ;  /* 0x0000000a0a00720b */ /* 0x008fc80004707000 */
[----:B----4-:R-:W-:-:S13]  /*0910*/  FSETP.NUM.AND P0, PT, R3, R3, P0 ;  /* 0x000000030300720b */ /* 0x010fda0000707000 */
[----:B------:R-:W0:Y:S02]  /*0920*/  @!P0 LDC.64 R24, c[0x0][0x3b0] ;  /* 0x0000ec00ff188b82 */ /* 0x000e240000000a00 */
[----:B0-----:R-:W-:-:S05]  /*0930*/  @!P0 IMAD.WIDE R24, R2, 0x4, R24 ;  /* 0x0000000402188825 */ /* 0x001fca00078e0218 */
[----:B------:R0:W-:Y:S01]  /*0940*/  @!P0 STG.E desc[UR4][R24.64], R7 ;  /* 0x0000000718008986 */ /* 0x0001e2000c101904 */
[----:B------:R-:W-:Y:S05]  /*0950*/  @!P0 BRA `(.L_x_84) ;  /* 0x0000000c00e08947 */ /* 0x000fea0003800000 */
[----:B------:R-:W-:-:S06]  /*0960*/  DSETP.NAN.AND P0, PT, R20, R20, PT ;  /* 0x000000141400722a */ /* 0x000fcc0003f08000 */
[----:B-1----:R-:W-:-:S06]  /*0970*/  DSETP.NUM.AND P0, PT, R26, R26, !P0 ;  /* 0x0000001a1a00722a */ /* 0x002fcc0004707000 */
[----:B------:R-:W-:-:S13]  /*0980*/  FSETP.NUM.AND P0, PT, R30, R30, P0 ;  /* 0x0000001e1e00720b */ /* 0x000fda0000707000 */
[----:B------:R-:W1:Y:S01]  /*0990*/  @!P0 LDC.64 R22, c[0x0][0x3b0] ;  /* 0x0000ec00ff168b82 */ /* 0x000e620000000a00 */
[----:B------:R-:W-:Y:S02]  /*09a0*/  @!P0 IMAD.MOV.U32 R11, RZ, RZ, 0x7fc00000 ;  /* 0x7fc00000ff0b8424 */ /* 0x000fe400078e00ff */
[----:B-1----:R-:W-:-:S05]  /*09b0*/  @!P0 IMAD.WIDE R22, R2, 0x4, R22 ;  /* 0x0000000402168825 */ /* 0x002fca00078e0216 */
[----:B------:R2:W-:Y:S01]  /*09c0*/  @!P0 STG.E desc[UR4][R22.64], R11 ;  /* 0x0000000b16008986 */ /* 0x0005e2000c101904 */
[----:B------:R-:W-:Y:S05]  /*09d0*/  @!P0 BRA `(.L_x_84) ;  /* 0x0000000c00c08947 */ /* 0x000fea0003800000 */
[----:B------:R-:W1:Y:S08]  /*09e0*/  F2F.F64.F32 R32, R10 ;  /* 0x0000000a00207310 */ /* 0x000e700000201800 */
[----:B------:R-:W2:Y:S01]  /*09f0*/  F2F.F64.F32 R28, R9 ;  /* 0x00000009001c7310 */ /* 0x000ea20000201800 */
[----:B-1----:R-:W-:-:S07]  /*0a00*/  DADD R26, R32, -R26 ;  /* 0x00000000201a7229 */ /* 0x002fce000000081a */
[----:B------:R-:W0:Y:S01]  /*0a10*/  F2F.F64.F32 R30, R30 ;  /* 0x0000001e001e7310 */ /* 0x000e220000201800 */
[----:B--2---:R-:W-:Y:S02]  /*0a20*/  DADD R22, R32, -R28 ;  /* 0x0000000020167229 */ /* 0x004fe4000000081c */
[----:B------:R-:W-:Y:S02]  /*0a30*/  DADD R20, -R28, R20 ;  /* 0x000000001c147229 */ /* 0x000fe40000000114 */
[----:B------:R-:W-:Y:S02]  /*0a40*/  DSETP.GT.AND P4, PT, R26, RZ, PT ;  /* 0x000000ff1a00722a */ /* 0x000fe40003f84000 */
[----:B0-----:R-:W-:-:S04]  /*0a50*/  DADD R24, -R30, R32 ;  /* 0x000000001e187229 */ /* 0x001fc80000000120 */
[----:B------:R-:W-:Y:S01]  /*0a60*/  MOV R8, R23 ;  /* 0x0000001700087202 */ /* 0x000fe20000000f00 */
[----:B------:R-:W-:Y:S02]  /*0a70*/  DADD R28, -R30, R28 ;  /* 0x000000001e1c7229 */ /* 0x000fe4000000011c */
[----:B------:R-:W-:Y:S02]  /*0a80*/  DSETP.GT.AND P5, PT, R26, R20, PT ;  /* 0x000000141a00722a */ /* 0x000fe40003fa4000 */
[----:B------:R-:W-:Y:S01]  /*0a90*/  DSETP.MAX.AND P0, P2, R22, |R24|, PT ;  /* 0x400000181600722a */ /* 0x000fe20003a0f000 */
[----:B------:R-:W-:-:S05]  /*0aa0*/  IMAD.MOV.U32 R11, RZ, RZ, R25 ;  /* 0x000000ffff0b7224 */ /* 0x000fca00078e0019 */
[----:B------:R-:W-:Y:S01]  /*0ab0*/  IMAD.MOV.U32 R25, RZ, RZ, R28 ;  /* 0x000000ffff197224 */ /* 0x000fe200078e001c */
[----:B------:R-:W-:Y:S02]  /*0ac0*/  SEL R22, R22, R24, P0 ;  /* 0x0000001816167207 */ /* 0x000fe40000000000 */
[----:B------:R-:W-:Y:S01]  /*0ad0*/  FSEL R31, R8, |R11|, P0 ;  /* 0x4000000b081f7208 */ /* 0x000fe20000000000 */
[----:B------:R-:W-:-:S04]  /*0ae0*/  DSETP.GT.AND P0, PT, R20, R26, PT ;  /* 0x0000001a1400722a */ /* 0x000fc80003f04000 */
[----:B------:R-:W-:Y:S02]  /*0af0*/  @P2 LOP3.LUT R31, R11, 0x80000, RZ, 0xfc, !PT ;  /* 0x000800000b1f2812 */ /* 0x000fe400078efcff */
[----:B------:R-:W-:Y:S02]  /*0b00*/  FSEL R24, R20, RZ, P0 ;  /* 0x000000ff14187208 */ /* 0x000fe40000000000 */
[----:B------:R-:W-:Y:S01]  /*0b10*/  FSEL R8, R21, RZ, P0 ;  /* 0x000000ff15087208 */ /* 0x000fe20000000000 */
[----:B------:R-:W-:Y:S01]  /*0b20*/  IMAD.MOV.U32 R23, RZ, RZ, R31 ;  /* 0x000000ffff177224 */ /* 0x000fe200078e001f */
[----:B------:R-:W-:Y:S02]  /*0b30*/  ISETP.GE.AND P0, PT, R40, R5, PT ;  /* 0x000000052800720c */ /* 0x000fe40003f06270 */
[----:B------:R-:W-:Y:S02]  /*0b40*/  FSEL R11, R26, RZ, P5 ;  /* 0x000000ff1a0b7208 */ /* 0x000fe40002800000 */
[----:B------:R-:W-:Y:S01]  /*0b50*/  FSEL R26, R27, RZ, P5 ;  /* 0x000000ff1b1a7208 */ /* 0x000fe20002800000 */
[----:B------:R-:W-:-:S02]  /*0b60*/  DSETP.MAX.AND P2, P3, |R28|, R22, PT ;  /* 0x000000161c00722a */ /* 0x000fc40003b4f200 */
[----:B------:R-:W-:Y:S01]  /*0b70*/  DSETP.GT.AND P5, PT, R20, RZ, PT ;  /* 0x000000ff1400722a */ /* 0x000fe20003fa4000 */
[----:B------:R-:W-:Y:S01]  /*0b80*/  IMAD.MOV.U32 R20, RZ, RZ, R22 ;  /* 0x000000ffff147224 */ /* 0x000fe200078e0016 */
[----:B------:R-:W-:Y:S02]  /*0b90*/  FSEL R21, R26, RZ, P4 ;  /* 0x000000ff1a157208 */ /* 0x000fe40002000000 */
[----:B------:R-:W-:Y:S02]  /*0ba0*/  FSEL R29, |R29|, R23, P2 ;  /* 0x000000171d1d7208 */ /* 0x000fe40001000200 */
[----:B------:R-:W-:Y:S02]  /*0bb0*/  SEL R22, R25, R20, P2 ;  /* 0x0000001419167207 */ /* 0x000fe40001000000 */
[----:B------:R-:W-:Y:S02]  /*0bc0*/  FSEL R20, R11, RZ, P4 ;  /* 0x000000ff0b147208 */ /* 0x000fe40002000000 */
[----:B------:R-:W-:-:S02]  /*0bd0*/  FSEL R24, R24, RZ, P5 ;  /* 0x000000ff18187208 */ /* 0x000fc40002800000 */
[----:B------:R-:W-:Y:S02]  /*0be0*/  @P3 LOP3.LUT R29, R23, 0x80000, RZ, 0xfc, !PT ;  /* 0x00080000171d3812 */ /* 0x000fe400078efcff */
[----:B------:R-:W-:-:S03]  /*0bf0*/  FSEL R25, R8, RZ, P5 ;  /* 0x000000ff08197208 */ /* 0x000fc60002800000 */
[----:B------:R-:W-:Y:S01]  /*0c00*/  IMAD.MOV.U32 R23, RZ, RZ, R29 ;  /* 0x000000ffff177224 */ /* 0x000fe200078e001d */
[----:B------:R-:W-:Y:S06]  /*0c10*/  @P0 BRA `(.L_x_85) ;  /* 0x0000000400a80947 */ /* 0x000fec0003800000 */
[----:B------:R-:W-:Y:S01]  /*0c20*/  IADD3 R40, PT, PT, R40, 0x1, RZ ;  /* 0x0000000128287810 */ /* 0x000fe20007ffe0ff */
[----:B------:R-:W-:Y:S02]  /*0c30*/  DADD R12, R12, R20 ;  /* 0x000000000c0c7229 */ /* 0x000fe40000000014 */
[----:B------:R-:W-:Y:S01]  /*0c40*/  DADD R14, R14, R24 ;  /* 0x000000000e0e7229 */ /* 0x000fe20000000018 */
[----:B------:R-:W-:Y:S01]  /*0c50*/  ISETP.NE.AND P0, PT, R40, R5, PT ;  /* 0x000000052800720c */ /* 0x000fe20003f05270 */
[----:B------:R-:W-:-:S12]  /*0c60*/  DADD R16, R16, R22 ;  /* 0x0000000010107229 */ /* 0x000fd80000000016 */
[----:B------:R-:W-:Y:S05]  /*0c70*/  @P0 BRA `(.L_x_86) ;  /* 0x0000000400740947 */ /* 0x000fea0003800000 */
[----:B------:R-:W-:Y:S01]  /*0c80*/  DSETP.NEU.AND P0, PT, R16, RZ, PT ;  /* 0x000000ff1000722a */ /* 0x000fe20003f0d000 */
[----:B------:R-:W-:Y:S01]  /*0c90*/  BSSY.RECONVERGENT B1, `(.L_x_87) ;  /* 0x0000036000017945 */ /* 0x000fe20003800200 */
[----:B------:R-:W-:Y:S02]  /*0ca0*/  CS2R R34, SRZ ;  /* 0x0000000000227805 */ /* 0x000fe4000001ff00 */
[----:B------:R-:W-:-:S10]  /*0cb0*/  CS2R R20, SRZ ;  /* 0x0000000000147805 */ /* 0x000fd4000001ff00 */
[----:B------:R-:W-:Y:S05]  /*0cc0*/  @!P0 BRA `(.L_x_88) ;  /* 0x0000000000c88947 */ /* 0x000fea0003800000 */
[----:B------:R-:W0:Y:S01]  /*0cd0*/  MUFU.RCP64H R21, R17 ;  /* 0x0000001100157308 */ /* 0x000e220000001800 */
[----:B------:R-:W-:Y:S01]  /*0ce0*/  IMAD.MOV.U32 R20, RZ, RZ, 0x1 ;  /* 0x00000001ff147424 */ /* 0x000fe200078e00ff */
[----:B------:R-:W-:Y:S01]  /*0cf0*/  FSETP.GEU.AND P2, PT, |R13|, 6.5827683646048100446e-37, PT ;  /* 0x036000000d00780b */ /* 0x000fe20003f4e200 */
[----:B------:R-:W-:Y:S04]  /*0d00*/  BSSY.RECONVERGENT B2, `(.L_x_89) ;  /* 0x0000014000027945 */ /* 0x000fe80003800200 */
[----:B0-----:R-:W-:-:S08]  /*0d10*/  DFMA R22, -R16, R20, 1 ;  /* 0x3ff000001016742b */ /* 0x001fd00000000114 */
[----:B------:R-:W-:-:S08]  /*0d20*/  DFMA R22, R22, R22, R22 ;  /* 0x000000161616722b */ /* 0x000fd00000000016 */
[----:B------:R-:W-:-:S08]  /*0d30*/  DFMA R22, R20, R22, R20 ;  /* 0x000000161416722b */ /* 0x000fd00000000014 */
[----:B------:R-:W-:-:S08]  /*0d40*/  DFMA R20, -R16, R22, 1 ;  /* 0x3ff000001014742b */ /* 0x000fd00000000116 */
[----:B------:R-:W-:-:S08]  /*0d50*/  DFMA R20, R22, R20, R22 ;  /* 0x000000141614722b */ /* 0x000fd00000000016 */
[----:B------:R-:W-:-:S08]  /*0d60*/  DMUL R34, R12, R20 ;  /* 0x000000140c227228 */ /* 0x000fd00000000000 */
[----:B------:R-:W-:-:S08]  /*0d70*/  DFMA R22, -R16, R34, R12 ;  /* 0x000000221016722b */ /* 0x000fd0000000010c */
[----:B------:R-:W-:-:S10]  /*0d80*/  DFMA R34, R20, R22, R34 ;  /* 0x000000161422722b */ /* 0x000fd40000000022 */
[----:B------:R-:W-:-:S05]  /*0d90*/  FFMA R7, RZ, R17, R35 ;  /* 0x00000011ff077223 */ /* 0x000fca0000000023 */
[----:B------:R-:W-:-:S13]  /*0da0*/  FSETP.GT.AND P0, PT, |R7|, 1.469367938527859385e-39, PT ;  /* 0x001000000700780b */ /* 0x000fda0003f04200 */
[----:B------:R-:W-:Y:S05]  /*0db0*/  @P0 BRA P2, `(.L_x_90) ;  /* 0x0000000000200947 */ /* 0x000fea0001000000 */
[----:B------:R-:W-:Y:S01]  /*0dc0*/  IMAD.MOV.U32 R24, RZ, RZ, R12 ;  /* 0x000000ffff187224 */ /* 0x000fe200078e000c */
[----:B------:R-:W-:Y:S01]  /*0dd0*/  MOV R8, 0xe20 ;  /* 0x00000e2000087802 */ /* 0x000fe20000000f00 */
[----:B------:R-:W-:Y:S02]  /*0de0*/  IMAD.MOV.U32 R25, RZ, RZ, R13 ;  /* 0x000000ffff197224 */ /* 0x000fe400078e000d */
[----:B------:R-:W-:Y:S02]  /*0df0*/  IMAD.MOV.U32 R27, RZ, RZ, R16 ;  /* 0x000000ffff1b7224 */ /* 0x000fe400078e0010 */
[----:B------:R-:W-:-:S07]  /*0e00*/  IMAD.MOV.U32 R28, RZ, RZ, R17 ;  /* 0x000000ffff1c7224 */ /* 0x000fce00078e0011 */
[----:B------:R-:W-:Y:S05]  /*0e10*/  CALL.REL.NOINC `($__internal_5_$__cuda_sm20_div_rn_f64_full) ;  /* 0x0000000c00687944 */ /* 0x000fea0003c00000 */
[----:B------:R-:W-:Y:S01]  /*0e20*/  MOV R34, R28 ;  /* 0x0000001c00227202 */ /* 0x000fe20000000f00 */
[----:B------:R-:W-:-:S07]  /*0e30*/  IMAD.MOV.U32 R35, RZ, RZ, R29 ;  /* 0x000000ffff237224 */ /* 0x000fce00078e001d */
.L_x_90:
[----:B------:R-:W-:Y:S05]  /*0e40*/  BSYNC.RECONVERGENT B2 ;  /* 0x0000000000027941 */ /* 0x000fea0003800200 */
.L_x_89:
[----:B------:R-:W0:Y:S01]  /*0e50*/  MUFU.RCP64H R21, R17 ;  /* 0x0000001100157308 */ /* 0x000e220000001800 */
[----:B------:R-:W-:Y:S01]  /*0e60*/  IMAD.MOV.U32 R20, RZ, RZ, 0x1 ;  /* 0x00000001ff147424 */ /* 0x000fe200078e00ff */
[----:B------:R-:W-:Y:S01]  /*0e70*/  FSETP.GEU.AND P2, PT, |R15|, 6.5827683646048100446e-37, PT ;  /* 0x036000000f00780b */ /* 0x000fe20003f4e200 */
[----:B------:R-:W-:Y:S01]  /*0e80*/  BSSY.RECONVERGENT B2, `(.L_x_91) ;  /* 0x0000015000027945 */ /* 0x000fe20003800200 */
[----:B------:R-:W-:-:S03]  /*0e90*/  DMUL R34, R34, 100 ;  /* 0x4059000022227828 */ /* 0x000fc60000000000 */
        /* <DEDUP_REMOVED lines=12> */
[----:B------:R-:W-:Y:S01]  /*0f60*/  MOV R27, R16 ;  /* 0x00000010001b7202 */ /* 0x000fe20000000f00 */
[----:B------:R-:W-:Y:S01]  /*0f70*/  IMAD.MOV.U32 R25, RZ, RZ, R15 ;  /* 0x000000ffff197224 */ /* 0x000fe200078e000f */
[----:B------:R-:W-:Y:S01]  /*0f80*/  MOV R8, 0xfb0 ;  /* 0x00000fb000087802 */ /* 0x000fe20000000f00 */
[----:B------:R-:W-:-:S07]  /*0f90*/  IMAD.MOV.U32 R28, RZ, RZ, R17 ;  /* 0x000000ffff1c7224 */ /* 0x000fce00078e0011 */
[----:B------:R-:W-:Y:S05]  /*0fa0*/  CALL.REL.NOINC `($__internal_5_$__cuda_sm20_div_rn_f64_full) ;  /* 0x0000000c00047944 */ /* 0x000fea0003c00000 */
[----:B------:R-:W-:Y:S02]  /*0fb0*/  IMAD.MOV.U32 R20, RZ, RZ, R28 ;  /* 0x000000ffff147224 */ /* 0x000fe400078e001c */
[----:B------:R-:W-:-:S07]  /*0fc0*/  IMAD.MOV.U32 R21, RZ, RZ, R29 ;  /* 0x000000ffff157224 */ /* 0x000fce00078e001d */
.L_x_92:
[----:B------:R-:W-:Y:S05]  /*0fd0*/  BSYNC.RECONVERGENT B2 ;  /* 0x0000000000027941 */ /* 0x000fea0003800200 */
.L_x_91:
[----:B------:R-:W-:-:S11]  /*0fe0*/  DMUL R20, R20, 100 ;  /* 0x4059000014147828 */ /* 0x000fd60000000000 */
.L_x_88:
[----:B------:R-:W-:Y:S05]  /*0ff0*/  BSYNC.RECONVERGENT B1 ;  /* 0x0000000000017941 */ /* 0x000fea0003800200 */
.L_x_87:
[----:B------:R-:W-:Y:S01]  /*1000*/  DADD R22, R20, R34 ;  /* 0x0000000014167229 */ /* 0x000fe20000000022 */
[----:B------:R-:W-:Y:S01]  /*1010*/  BSSY.RECONVERGENT B1, `(.L_x_93) ;  /* 0x000001e000017945 */ /* 0x000fe20003800200 */
[----:B------:R-:W-:-:S06]  /*1020*/  IMAD.MOV.U32 R7, RZ, RZ, RZ ;  /* 0x000000ffff077224 */ /* 0x000fcc00078e00ff */
[----:B------:R-:W-:-:S14]  /*1030*/  DSETP.NEU.AND P0, PT, R22, RZ, PT ;  /* 0x000000ff1600722a */ /* 0x000fdc0003f0d000 */
[----:B------:R-:W-:Y:S05]  /*1040*/  @!P0 BRA `(.L_x_94) ;  /* 0x0000000000688947 */ /* 0x000fea0003800000 */
[----:B------:R-:W0:Y:S01]  /*1050*/  MUFU.RCP64H R25, R23 ;  /* 0x0000001700197308 */ /* 0x000e220000001800 */
[----:B------:R-:W-:Y:S01]  /*1060*/  MOV R24, 0x1 ;  /* 0x0000000100187802 */ /* 0x000fe20000000f00 */
[----:B------:R-:W-:Y:S01]  /*1070*/  DADD R34, -R20, R34 ;  /* 0x0000000014227229 */ /* 0x000fe20000000122 */
[----:B------:R-:W-:Y:S04]  /*1080*/  BSSY.RECONVERGENT B2, `(.L_x_95) ;  /* 0x0000014000027945 */ /* 0x000fe80003800200 */
[----:B0-----:R-:W-:-:S08]  /*1090*/  DFMA R26, -R22, R24, 1 ;  /* 0x3ff00000161a742b */ /* 0x001fd00000000118 */
[----:B------:R-:W-:-:S08]  /*10a0*/  DFMA R26, R26, R26, R26 ;  /* 0x0000001a1a1a722b */ /* 0x000fd0000000001a */
[----:B------:R-:W-:-:S08]  /*10b0*/  DFMA R26, R24, R26, R24 ;  /* 0x0000001a181a722b */ /* 0x000fd00000000018 */
[----:B------:R-:W-:-:S08]  /*10c0*/  DFMA R24, -R22, R26, 1 ;  /* 0x3ff000001618742b */ /* 0x000fd0000000011a */
[----:B------:R-:W-:-:S08]  /*10d0*/  DFMA R24, R26, R24, R26 ;  /* 0x000000181a18722b */ /* 0x000fd0000000001a */
[----:B------:R-:W-:-:S08]  /*10e0*/  DMUL R20, |R34|, R24 ;  /* 0x0000001822147228 */ /* 0x000fd00000000200 */
[----:B------:R-:W-:-:S08]  /*10f0*/  DFMA R26, -R22, R20, |R34| ;  /* 0x00000014161a722b */ /* 0x000fd00000000522 */
[----:B------:R-:W-:Y:S02]  /*1100*/  DFMA R20, R24, R26, R20 ;  /* 0x0000001a1814722b */ /* 0x000fe40000000014 */
[----:B------:R-:W-:-:S08]  /*1110*/  DADD R24, -RZ, |R34| ;  /* 0x00000000ff187229 */ /* 0x000fd00000000522 */
[----:B------:R-:W-:Y:S02]  /*1120*/  FFMA R7, RZ, R23, R21 ;  /* 0x00000017ff077223 */ /* 0x000fe40000000015 */
[----:B------:R-:W-:-:S03]  /*1130*/  FSETP.GEU.AND P2, PT, |R25|, 6.5827683646048100446e-37, PT ;  /* 0x036000001900780b */ /* 0x000fc60003f4e200 */
[----:B------:R-:W-:-:S13]  /*1140*/  FSETP.GT.AND P0, PT, |R7|, 1.469367938527859385e-39, PT ;  /* 0x001000000700780b */ /* 0x000fda0003f04200 */
[----:B------:R-:W-:Y:S05]  /*1150*/  @P0 BRA P2, `(.L_x_96) ;  /* 0x0000000000180947 */ /* 0x000fea0001000000 */
[----:B------:R-:W-:Y:S01]  /*1160*/  IMAD.MOV.U32 R27, RZ, RZ, R22 ;  /* 0x000000ffff1b7224 */ /* 0x000fe200078e0016 */
[----:B------:R-:W-:Y:S01]  /*1170*/  MOV R8, 0x11a0 ;  /* 0x000011a000087802 */ /* 0x000fe20000000f00 */
[----:B------:R-:W-:-:S07]  /*1180*/  IMAD.MOV.U32 R28, RZ, RZ, R23 ;  /* 0x000000ffff1c7224 */ /* 0x000fce00078e0017 */
[----:B------:R-:W-:Y:S05]  /*1190*/  CALL.REL.NOINC `($__internal_5_$__cuda_sm20_div_rn_f64_full) ;  /* 0x0000000800887944 */ /* 0x000fea0003c00000 */
[----:B------:R-:W-:Y:S02]  /*11a0*/  IMAD.MOV.U32 R20, RZ, RZ, R28 ;  /* 0x000000ffff147224 */ /* 0x000fe400078e001c */
[----:B------:R-:W-:-:S07]  /*11b0*/  IMAD.MOV.U32 R21, RZ, RZ, R29 ;  /* 0x000000ffff157224 */ /* 0x000fce00078e001d */
.L_x_96:
[----:B------:R-:W-:Y:S05]  /*11c0*/  BSYNC.RECONVERGENT B2 ;  /* 0x0000000000027941 */ /* 0x000fea0003800200 */
.L_x_95:
[----:B------:R-:W-:-:S06]  /*11d0*/  DMUL R20, R20, 100 ;  /* 0x4059000014147828 */ /* 0x000fcc0000000000 */
[----:B------:R0:W1:Y:S05]  /*11e0*/  F2F.F32.F64 R7, R20 ;  /* 0x0000001400077310 */ /* 0x00006a0000301000 */
.L_x_94:
[----:B------:R-:W-:Y:S05]  /*11f0*/  BSYNC.RECONVERGENT B1 ;  /* 0x0000000000017941 */ /* 0x000fea0003800200 */
.L_x_93:
[----:B0-----:R-:W0:Y:S01]  /*1200*/  LDC.64 R20, c[0x0][0x3b0] ;  /* 0x0000ec00ff147b82 */ /* 0x001e220000000a00 */
[----:B------:R-:W-:Y:S01]  /*1210*/  MOV R40, R5 ;  /* 0x0000000500287202 */ /* 0x000fe20000000f00 */
[----:B0-----:R-:W-:-:S05]  /*1220*/  IMAD.WIDE R20, R2, 0x4, R20 ;  /* 0x0000000402147825 */ /* 0x001fca00078e0214 */
[----:B-1----:R0:W-:Y:S01]  /*1230*/  STG.E desc[UR4][R20.64], R7 ;  /* 0x0000000714007986 */ /* 0x0021e2000c101904 */
[----:B------:R-:W-:Y:S05]  /*1240*/  BRA `(.L_x_84) ;  /* 0x0000000400a47947 */ /* 0x000fea0003800000 */
.L_x_86:
[----:B------:R-:W-:-:S13]  /*1250*/  ISETP.GE.AND P0, PT, R6, R4, PT ;  /* 0x000000040600720c */ /* 0x000fda0003f06270 */
[----:B------:R-:W-:Y:S05]  /*1260*/  @!P0 BRA `(.L_x_84) ;  /* 0x00000004009c8947 */ /* 0x000fea0003800000 */
[----:B------:R-:W0:Y:S01]  /*1270*/  LDC.64 R20, c[0x0][0x3b0] ;  /* 0x0000ec00ff147b82 */ /* 0x000e220000000a00 */
[----:B------:R-:W-:Y:S02]  /*1280*/  IMAD.MOV.U32 R11, RZ, RZ, 0x7fc00000 ;  /* 0x7fc00000ff0b7424 */ /* 0x000fe400078e00ff */
[----:B0-----:R-:W-:-:S05]  /*1290*/  IMAD.WIDE R20, R2, 0x4, R20 ;  /* 0x0000000402147825 */ /* 0x001fca00078e0214 */
[----:B------:R0:W-:Y:S01]  /*12a0*/  STG.E desc[UR4][R20.64], R11 ;  /* 0x0000000b14007986 */ /* 0x0001e2000c101904 */
[----:B------:R-:W-:Y:S05]  /*12b0*/  BRA `(.L_x_84) ;  /* 0x0000000400887947 */ /* 0x000fea0003800000 */
.L_x_85:
[-C--:B------:R-:W-:Y:S01]  /*12c0*/  DFMA R16, R16, -R18.reuse, R16 ;  /* 0x800000121010722b */ /* 0x080fe20000000010 */
[----:B------:R-:W-:Y:S01]  /*12d0*/  BSSY.RECONVERGENT B1, `(.L_x_97) ;  /* 0x000003c000017945 */ /* 0x000fe20003800200 */
[-C--:B------:R-:W-:Y:S01]  /*12e0*/  DFMA R14, R14, -R18.reuse, R14 ;  /* 0x800000120e0e722b */ /* 0x080fe2000000000e */
[----:B------:R-:W-:Y:S01]  /*12f0*/  CS2R R34, SRZ ;  /* 0x0000000000227805 */ /* 0x000fe2000001ff00 */
[----:B------:R-:W-:-:S04]  /*1300*/  DFMA R12, R12, -R18, R12 ;  /* 0x800000120c0c722b */ /* 0x000fc8000000000c */
[----:B------:R-:W-:Y:S02]  /*1310*/  DADD R16, R22, R16 ;  /* 0x0000000016107229 */ /* 0x000fe40000000010 */
[----:B------:R-:W-:Y:S02]  /*1320*/  DADD R14, R24, R14 ;  /* 0x00000000180e7229 */ /* 0x000fe4000000000e */
[----:B------:R-:W-:Y:S01]  /*1330*/  DADD R12, R20, R12 ;  /* 0x00000000140c7229 */ /* 0x000fe2000000000c */
[----:B------:R-:W-:-:S03]  /*1340*/  CS2R R20, SRZ ;  /* 0x0000000000147805 */ /* 0x000fc6000001ff00 */
[----:B------:R-:W-:-:S14]  /*1350*/  DSETP.NEU.AND P0, PT, R16, RZ, PT ;  /* 0x000000ff1000722a */ /* 0x000fdc0003f0d000 */
        /* <DEDUP_REMOVED lines=24> */
.L_x_100:
[----:B------:R-:W-:Y:S05]  /*14e0*/  BSYNC.RECONVERGENT B2 ;  /* 0x0000000000027941 */ /* 0x000fea0003800200 */
.L_x_99:
        /* <DEDUP_REMOVED lines=16> */
[----:B------:R-:W-:Y:S01]  /*15f0*/  MOV R24, R14 ;  /* 0x0000000e00187202 */ /* 0x000fe20000000f00 */
[----:B------:R-:W-:Y:S01]  /*1600*/  IMAD.MOV.U32 R25, RZ, RZ, R15 ;  /* 0x000000ffff197224 */ /* 0x000fe200078e000f */
[----:B------:R-:W-:Y:S01]  /*1610*/  MOV R8, 0x1650 ;  /* 0x0000165000087802 */ /* 0x000fe20000000f00 */
[----:B------:R-:W-:Y:S02]  /*1620*/  IMAD.MOV.U32 R27, RZ, RZ, R16 ;  /* 0x000000ffff1b7224 */ /* 0x000fe400078e0010 */
[----:B------:R-:W-:-:S07]  /*1630*/  IMAD.MOV.U32 R28, RZ, RZ, R17 ;  /* 0x000000ffff1c7224 */ /* 0x000fce00078e0011 */
[----:B------:R-:W-:Y:S05]  /*1640*/  CALL.REL.NOINC `($__internal_5_$__cuda_sm20_div_rn_f64_full) ;  /* 0x00000004005c7944 */ /* 0x000fea0003c00000 */
[----:B------:R-:W-:Y:S01]  /*1650*/  IMAD.MOV.U32 R20, RZ, RZ, R28 ;  /* 0x000000ffff147224 */ /* 0x000fe200078e001c */
[----:B------:R-:W-:-:S07]  /*1660*/  MOV R21, R29 ;  /* 0x0000001d00157202 */ /* 0x000fce0000000f00 */
.L_x_102:
[----:B------:R-:W-:Y:S05]  /*1670*/  BSYNC.RECONVERGENT B2 ;  /* 0x0000000000027941 */ /* 0x000fea0003800200 */
.L_x_101:
[----:B------:R-:W-:-:S11]  /*1680*/  DMUL R20, R20, 100 ;  /* 0x4059000014147828 */ /* 0x000fd60000000000 */
.L_x_98:
[----:B------:R-:W-:Y:S05]  /*1690*/  BSYNC.RECONVERGENT B1 ;  /* 0x0000000000017941 */ /* 0x000fea0003800200 */
.L_x_97:
[----:B------:R-:W-:-:S08]  /*16a0*/  DADD R22, R20, R34 ;  /* 0x0000000014167229 */ /* 0x000fd00000000022 */
[----:B------:R-:W-:-:S14]  /*16b0*/  DSETP.NEU.AND P0, PT, R22, RZ, PT ;  /* 0x000000ff1600722a */ /* 0x000fdc0003f0d000 */
[----:B------:R-:W-:Y:S05]  /*16c0*/  @!P0 BRA `(.L_x_103) ;  /* 0x0000000000788947 */ /* 0x000fea0003800000 */
[----:B------:R-:W0:Y:S01]  /*16d0*/  MUFU.RCP64H R25, R23 ;  /* 0x0000001700197308 */ /* 0x000e220000001800 */
[----:B------:R-:W-:Y:S01]  /*16e0*/  IMAD.MOV.U32 R24, RZ, RZ, 0x1 ;  /* 0x00000001ff187424 */ /* 0x000fe200078e00ff */
        /* <DEDUP_REMOVED lines=19> */
[----:B------:R-:W-:Y:S01]  /*1820*/  IMAD.MOV.U32 R20, RZ, RZ, R28 ;  /* 0x000000ffff147224 */ /* 0x000fe200078e001c */
[----:B------:R-:W-:-:S07]  /*1830*/  MOV R21, R29 ;  /* 0x0000001d00157202 */ /* 0x000fce0000000f00 */
.L_x_105:
[----:B------:R-:W-:Y:S05]  /*1840*/  BSYNC.RECONVERGENT B1 ;  /* 0x0000000000017941 */ /* 0x000fea0003800200 */
.L_x_104:
[----:B------:R-:W0:Y:S01]  /*1850*/  LDC.64 R22, c[0x0][0x3b0] ;  /* 0x0000ec00ff167b82 */ /* 0x000e220000000a00 */
[----:B------:R-:W-:-:S06]  /*1860*/  DMUL R20, R20, 100 ;  /* 0x4059000014147828 */ /* 0x000fcc0000000000 */
[----:B------:R-:W1:Y:S01]  /*1870*/  F2F.F32.F64 R7, R20 ;  /* 0x0000001400077310 */ /* 0x000e620000301000 */
[----:B0-----:R-:W-:-:S05]  /*1880*/  IMAD.WIDE R22, R2, 0x4, R22 ;  /* 0x0000000402167825 */ /* 0x001fca00078e0216 */
[----:B-1----:R4:W-:Y:S01]  /*1890*/  STG.E desc[UR4][R22.64], R7 ;  /* 0x0000000716007986 */ /* 0x0029e2000c101904 */
[----:B------:R-:W-:Y:S05]  /*18a0*/  BRA `(.L_x_84) ;  /* 0x00000000000c7947 */ /* 0x000fea0003800000 */
.L_x_103:
[----:B------:R-:W0:Y:S02]  /*18b0*/  LDC.64 R20, c[0x0][0x3b0] ;  /* 0x0000ec00ff147b82 */ /* 0x000e240000000a00 */
[----:B0-----:R-:W-:-:S05]  /*18c0*/  IMAD.WIDE R20, R2, 0x4, R20 ;  /* 0x0000000402147825 */ /* 0x001fca00078e0214 */
[----:B------:R3:W-:Y:S02]  /*18d0*/  STG.E desc[UR4][R20.64], R7 ;  /* 0x0000000714007986 */ /* 0x0007e4000c101904 */
.L_x_84:
[----:B------:R-:W-:Y:S05]  /*18e0*/  BSYNC.RECONVERGENT B0 ;  /* 0x0000000000007941 */ /* 0x000fea0003800200 */
.L_x_83:
[----:B-1----:R1:W1:Y:S01]  /*18f0*/  F2F.F64.F32 R26, R10 ;  /* 0x0000000a001a7310 */ /* 0x0022620000201800 */
[----:B------:R-:W-:-:S07]  /*1900*/  VIADD R2, R2, UR8 ;  /* 0x0000000802027c36 */ /* 0x000fce0008000000 */
[----:B0--3--:R3:W0:Y:S01]  /*1910*/  F2F.F64.F32 R20, R9 ;  /* 0x0000000900147310 */ /* 0x0096220000201800 */
[----:B------:R-:W-:Y:S05]  /*1920*/  @P1 BRA `(.L_x_106) ;  /* 0xffffffec00b81947 */ /* 0x000fea000383ffff */
[----:B------:R-:W-:Y:S05]  /*1930*/  EXIT ;  /* 0x000000000000794d */ /* 0x000fea0003800000 */
        .weak           $__internal_4_$__cuda_sm20_dblrcp_rn_slowpath_v3
        .type           $__internal_4_$__cuda_sm20_dblrcp_rn_slowpath_v3,@function
        .size           $__internal_4_$__cuda_sm20_dblrcp_rn_slowpath_v3,($__internal_5_$__cuda_sm20_div_rn_f64_full - $__internal_4_$__cuda_sm20_dblrcp_rn_slowpath_v3)
$__internal_4_$__cuda_sm20_dblrcp_rn_slowpath_v3:
[----:B------:R-:W-:-:S14]  /*1940*/  DSETP.GTU.AND P0, PT, |R8|, +INF , PT ;  /* 0x7ff000000800742a */ /* 0x000fdc0003f0c200 */
[----:B------:R-:W-:Y:S05]  /*1950*/  @P0 BRA `(.L_x_107) ;  /* 0x00000000007c0947 */ /* 0x000fea0003800000 */
[----:B------:R-:W-:-:S05]  /*1960*/  LOP3.LUT R3, R9, 0x7fffffff, RZ, 0xc0, !PT ;  /* 0x7fffffff09037812 */ /* 0x000fca00078ec0ff */
[----:B------:R-:W-:-:S05]  /*1970*/  VIADD R10, R3, 0xffffffff ;  /* 0xffffffff030a7836 */ /* 0x000fca0000000000 */
[----:B------:R-:W-:-:S13]  /*1980*/  ISETP.GE.U32.AND P0, PT, R10, 0x7fefffff, PT ;  /* 0x7fefffff0a00780c */ /* 0x000fda0003f06070 */
[----:B------:R-:W-:Y:S01]  /*1990*/  @P0 LOP3.LUT R11, R9, 0x7ff00000, RZ, 0x3c, !PT ;  /* 0x7ff00000090b0812 */ /* 0x000fe200078e3cff */
[----:B------:R-:W-:Y:S01]  /*19a0*/  @P0 IMAD.MOV.U32 R10, RZ, RZ, RZ ;  /* 0x000000ffff0a0224 */ /* 0x000fe200078e00ff */
[----:B------:R-:W-:Y:S06]  /*19b0*/  @P0 BRA `(.L_x_108) ;  /* 0x00000000006c0947 */ /* 0x000fec0003800000 */
[----:B------:R-:W-:-:S13]  /*19c0*/  ISETP.GE.U32.AND P0, PT, R3, 0x1000001, PT ;  /* 0x010000010300780c */ /* 0x000fda0003f06070 */
[----:B------:R-:W-:Y:S05]  /*19d0*/  @!P0 BRA `(.L_x_109) ;  /* 0x0000000000348947 */ /* 0x000fea0003800000 */
[----:B------:R-:W-:Y:S01]  /*19e0*/  VIADD R11, R9, 0xc0200000 ;  /* 0xc0200000090b7836 */ /* 0x000fe20000000000 */
[----:B------:R-:W-:-:S03]  /*19f0*/  MOV R10, R8 ;  /* 0x00000008000a7202 */ /* 0x000fc60000000f00 */
[----:B------:R-:W0:Y:S03]  /*1a00*/  MUFU.RCP64H R13, R11 ;  /* 0x0000000b000d7308 */ /* 0x000e260000001800 */
[----:B0-----:R-:W-:-:S08]  /*1a10*/  DFMA R14, -R10, R12, 1 ;  /* 0x3ff000000a0e742b */ /* 0x001fd0000000010c */
[----:B------:R-:W-:-:S08]  /*1a20*/  DFMA R14, R14, R14, R14 ;  /* 0x0000000e0e0e722b */ /* 0x000fd0000000000e */
[----:B------:R-:W-:-:S08]  /*1a30*/  DFMA R14, R12, R14, R12 ;  /* 0x0000000e0c0e722b */ /* 0x000fd0000000000c */
[----:B------:R-:W-:-:S08]  /*1a40*/  DFMA R12, -R10, R14, 1 ;  /* 0x3ff000000a0c742b */ /* 0x000fd0000000010e */
[----:B------:R-:W-:-:S08]  /*1a50*/  DFMA R12, R14, R12, R14 ;  /* 0x0000000c0e0c722b */ /* 0x000fd0000000000e */
[----:B------:R-:W-:-:S08]  /*1a60*/  DMUL R12, R12, 2.2250738585072013831e-308 ;  /* 0x001000000c0c7828 */ /* 0x000fd00000000000 */
[----:B------:R-:W-:-:S08]  /*1a70*/  DFMA R8, -R8, R12, 1 ;  /* 0x3ff000000808742b */ /* 0x000fd0000000010c */
[----:B------:R-:W-:-:S08]  /*1a80*/  DFMA R8, R8, R8, R8 ;  /* 0x000000080808722b */ /* 0x000fd00000000008 */
[----:B------:R-:W-:Y:S01]  /*1a90*/  DFMA R10, R12, R8, R12 ;  /* 0x000000080c0a722b */ /* 0x000fe2000000000c */
[----:B------:R-:W-:Y:S10]  /*1aa0*/  BRA `(.L_x_108) ;  /* 0x0000000000307947 */ /* 0x000ff40003800000 */
.L_x_109:
[----:B------:R-:W-:Y:S01]  /*1ab0*/  DMUL R8, R8, 8.11296384146066816958e+31 ;  /* 0x4690000008087828 */ /* 0x000fe20000000000 */
[----:B------:R-:W-:-:S05]  /*1ac0*/  IMAD.MOV.U32 R10, RZ, RZ, R12 ;  /* 0x000000ffff0a7224 */ /* 0x000fca00078e000c */
[----:B------:R-:W0:Y:S02]  /*1ad0*/  MUFU.RCP64H R11, R9 ;  /* 0x00000009000b7308 */ /* 0x000e240000001800 */
[----:B0-----:R-:W-:-:S08]  /*1ae0*/  DFMA R12, -R8, R10, 1 ;  /* 0x3ff00000080c742b */ /* 0x001fd0000000010a */
[----:B------:R-:W-:-:S08]  /*1af0*/  DFMA R12, R12, R12, R12 ;  /* 0x0000000c0c0c722b */ /* 0x000fd0000000000c */
[----:B------:R-:W-:-:S08]  /*1b00*/  DFMA R12, R10, R12, R10 ;  /* 0x0000000c0a0c722b */ /* 0x000fd0000000000a */
[----:B------:R-:W-:-:S08]  /*1b10*/  DFMA R10, -R8, R12, 1 ;  /* 0x3ff00000080a742b */ /* 0x000fd0000000010c */
[----:B------:R-:W-:-:S08]  /*1b20*/  DFMA R10, R12, R10, R12 ;  /* 0x0000000a0c0a722b */ /* 0x000fd0000000000c */
[----:B------:R-:W-:Y:S01]  /*1b30*/  DMUL R10, R10, 8.11296384146066816958e+31 ;  /* 0x469000000a0a7828 */ /* 0x000fe20000000000 */
[----:B------:R-:W-:Y:S10]  /*1b40*/  BRA `(.L_x_108) ;  /* 0x0000000000087947 */ /* 0x000ff40003800000 */
.L_x_107:
[----:B------:R-:W-:Y:S01]  /*1b50*/  LOP3.LUT R11, R9, 0x80000, RZ, 0xfc, !PT ;  /* 0x00080000090b7812 */ /* 0x000fe200078efcff */
[----:B------:R-:W-:-:S07]  /*1b60*/  IMAD.MOV.U32 R10, RZ, RZ, R8 ;  /* 0x000000ffff0a7224 */ /* 0x000fce00078e0008 */
.L_x_108:
[----:B------:R-:W-:Y:S01]  /*1b70*/  MOV R8, R0 ;  /* 0x0000000000087202 */ /* 0x000fe20000000f00 */
[----:B------:R-:W-:Y:S02]  /*1b80*/  IMAD.MOV.U32 R9, RZ, RZ, 0x0 ;  /* 0x00000000ff097424 */ /* 0x000fe400078e00ff */
[----:B------:R-:W-:Y:S02]  /*1b90*/  IMAD.MOV.U32 R18, RZ, RZ, R10 ;  /* 0x000000ffff127224 */ /* 0x000fe400078e000a */
[----:B------:R-:W-:Y:S01]  /*1ba0*/  IMAD.MOV.U32 R19, RZ, RZ, R11 ;  /* 0x000000ffff137224 */ /* 0x000fe200078e000b */
[----:B------:R-:W-:Y:S06]  /*1bb0*/  RET.REL.NODEC R8 `(dx_many_series_one_param_time_major_f32) ;  /* 0xffffffe408107950 */ /* 0x000fec0003c3ffff */
        .weak           $__internal_5_$__cuda_sm20_div_rn_f64_full
        .type           $__internal_5_$__cuda_sm20_div_rn_f64_full,@function
        .size           $__internal_5_$__cuda_sm20_div_rn_f64_full,(.L_x_208 - $__internal_5_$__cuda_sm20_div_rn_f64_full)
$__internal_5_$__cuda_sm20_div_rn_f64_full:
[----:B------:R-:W-:Y:S01]  /*1bc0*/  IMAD.MOV.U32 R21, RZ, RZ, R25 ;  /* 0x000000ffff157224 */ /* 0x000fe200078e0019 */
[C---:B------:R-:W-:Y:S01]  /*1bd0*/  FSETP.GEU.AND P0, PT, |R28|.reuse, 1.469367938527859385e-39, PT ;  /* 0x001000001c00780b */ /* 0x040fe20003f0e200 */
[----:B------:R-:W-:Y:S01]  /*1be0*/  IMAD.MOV.U32 R20, RZ, RZ, R24 ;  /* 0x000000ffff147224 */ /* 0x000fe200078e0018 */
[----:B------:R-:W-:Y:S01]  /*1bf0*/  LOP3.LUT R22, R28, 0x800fffff, RZ, 0xc0, !PT ;  /* 0x800fffff1c167812 */ /* 0x000fe200078ec0ff */
[--C-:B------:R-:W-:Y:S01]  /*1c00*/  IMAD.MOV.U32 R24, RZ, RZ, R27.reuse ;  /* 0x000000ffff187224 */ /* 0x100fe200078e001b */
[C---:B------:R-:W-:Y:S01]  /*1c10*/  FSETP.GEU.AND P3, PT, |R21|.reuse, 1.469367938527859385e-39, PT ;  /* 0x001000001500780b */ /* 0x040fe20003f6e200 */
[----:B------:R-:W-:Y:S01]  /*1c20*/  IMAD.MOV.U32 R36, RZ, RZ, 0x1ca00000 ;  /* 0x1ca00000ff247424 */ /* 0x000fe200078e00ff */
[----:B------:R-:W-:Y:S01]  /*1c30*/  MOV R25, R28 ;  /* 0x0000001c00197202 */ /* 0x000fe20000000f00 */
[----:B------:R-:W-:Y:S01]  /*1c40*/  BSSY.RECONVERGENT B3, `(.L_x_110) ;  /* 0x0000053000037945 */ /* 0x000fe20003800200 */
[----:B------:R-:W-:Y:S01]  /*1c50*/  LOP3.LUT R23, R22, 0x3ff00000, RZ, 0xfc, !PT ;  /* 0x3ff0000016177812 */ /* 0x000fe200078efcff */
[----:B------:R-:W-:Y:S01]  /*1c60*/  IMAD.MOV.U32 R22, RZ, RZ, R27 ;  /* 0x000000ffff167224 */ /* 0x000fe200078e001b */
[----:B------:R-:W-:-:S02]  /*1c70*/  LOP3.LUT R11, R21, 0x7ff00000, RZ, 0xc0, !PT ;  /* 0x7ff00000150b7812 */ /* 0x000fc400078ec0ff */
[----:B------:R-:W-:Y:S01]  /*1c80*/  LOP3.LUT R38, R28, 0x7ff00000, RZ, 0xc0, !PT ;  /* 0x7ff000001c267812 */ /* 0x000fe200078ec0ff */
[----:B------:R-:W-:Y:S01]  /*1c90*/  @!P0 DMUL R22, R24, 8.98846567431157953865e+307 ;  /* 0x7fe0000018168828 */ /* 0x000fe20000000000 */
[----:B------:R-:W-:Y:S02]  /*1ca0*/  MOV R30, 0x1 ;  /* 0x00000001001e7802 */ /* 0x000fe40000000f00 */
[----:B------:R-:W-:Y:S01]  /*1cb0*/  ISETP.GE.U32.AND P2, PT, R11, R38, PT ;  /* 0x000000260b00720c */ /* 0x000fe20003f46070 */
[----:B------:R-:W-:Y:S01]  /*1cc0*/  @!P3 IMAD.MOV.U32 R28, RZ, RZ, RZ ;  /* 0x000000ffff1cb224 */ /* 0x000fe200078e00ff */
[----:B------:R-:W-:Y:S01]  /*1cd0*/  @!P3 LOP3.LUT R26, R25, 0x7ff00000, RZ, 0xc0, !PT ;  /* 0x7ff00000191ab812 */ /* 0x000fe200078ec0ff */
[----:B------:R-:W0:Y:S01]  /*1ce0*/  MUFU.RCP64H R31, R23 ;  /* 0x00000017001f7308 */ /* 0x000e220000001800 */
[----:B------:R-:W-:Y:S02]  /*1cf0*/  SEL R27, R36, 0x63400000, !P2 ;  /* 0x63400000241b7807 */ /* 0x000fe40005000000 */
[----:B------:R-:W-:Y:S01]  /*1d00*/  @!P3 ISETP.GE.U32.AND P4, PT, R11, R26, PT ;  /* 0x0000001a0b00b20c */ /* 0x000fe20003f86070 */
[----:B------:R-:W-:Y:S01]  /*1d10*/  IMAD.MOV.U32 R26, RZ, RZ, R20 ;  /* 0x000000ffff1a7224 */ /* 0x000fe200078e0014 */
[----:B------:R-:W-:-:S02]  /*1d20*/  LOP3.LUT R27, R27, 0x800fffff, R21, 0xf8, !PT ;  /* 0x800fffff1b1b7812 */ /* 0x000fc400078ef815 */
[----:B------:R-:W-:Y:S02]  /*1d30*/  @!P3 SEL R29, R36, 0x63400000, !P4 ;  /* 0x63400000241db807 */ /* 0x000fe40006000000 */
[----:B------:R-:W-:Y:S02]  /*1d40*/  @!P0 LOP3.LUT R38, R23, 0x7ff00000, RZ, 0xc0, !PT ;  /* 0x7ff0000017268812 */ /* 0x000fe400078ec0ff */
[----:B------:R-:W-:-:S04]  /*1d50*/  @!P3 LOP3.LUT R29, R29, 0x80000000, R21, 0xf8, !PT ;  /* 0x800000001d1db812 */ /* 0x000fc800078ef815 */
[----:B------:R-:W-:-:S06]  /*1d60*/  @!P3 LOP3.LUT R29, R29, 0x100000, RZ, 0xfc, !PT ;  /* 0x001000001d1db812 */ /* 0x000fcc00078efcff */
[----:B------:R-:W-:Y:S02]  /*1d70*/  @!P3 DFMA R26, R26, 2, -R28 ;  /* 0x400000001a1ab82b */ /* 0x000fe4000000081c */
[----:B0-----:R-:W-:-:S08]  /*1d80*/  DFMA R28, R30, -R22, 1 ;  /* 0x3ff000001e1c742b */ /* 0x001fd00000000816 */
[----:B------:R-:W-:-:S08]  /*1d90*/  DFMA R28, R28, R28, R28 ;  /* 0x0000001c1c1c722b */ /* 0x000fd0000000001c */
[----:B------:R-:W-:-:S08]  /*1da0*/  DFMA R28, R30, R28, R30 ;  /* 0x0000001c1e1c722b */ /* 0x000fd0000000001e */
[----:B------:R-:W-:-:S08]  /*1db0*/  DFMA R30, R28, -R22, 1 ;  /* 0x3ff000001c1e742b */ /* 0x000fd00000000816 */
[----:B------:R-:W-:-:S08]  /*1dc0*/  DFMA R28, R28, R30, R28 ;  /* 0x0000001e1c1c722b */ /* 0x000fd0000000001c */
[----:B------:R-:W-:-:S08]  /*1dd0*/  DMUL R30, R28, R26 ;  /* 0x0000001a1c1e7228 */ /* 0x000fd00000000000 */
[----:B------:R-:W-:-:S08]  /*1de0*/  DFMA R32, R30, -R22, R26 ;  /* 0x800000161e20722b */ /* 0x000fd0000000001a */
[----:B------:R-:W-:Y:S01]  /*1df0*/  DFMA R32, R28, R32, R30 ;  /* 0x000000201c20722b */ /* 0x000fe2000000001e */
[----:B------:R-:W-:Y:S01]  /*1e00*/  IMAD.MOV.U32 R31, RZ, RZ, R11 ;  /* 0x000000ffff1f7224 */ /* 0x000fe200078e000b */
[----:B------:R-:W-:-:S05]  /*1e10*/  @!P3 LOP3.LUT R31, R27, 0x7ff00000, RZ, 0xc0, !PT ;  /* 0x7ff000001b1fb812 */ /* 0x000fca00078ec0ff */
[----:B------:R-:W-:-:S05]  /*1e20*/  VIADD R28, R31, 0xffffffff ;  /* 0xffffffff1f1c7836 */ /* 0x000fca0000000000 */
[----:B------:R-:W-:Y:S01]  /*1e30*/  ISETP.GT.U32.AND P0, PT, R28, 0x7feffffe, PT ;  /* 0x7feffffe1c00780c */ /* 0x000fe20003f04070 */
[----:B------:R-:W-:-:S05]  /*1e40*/  VIADD R28, R38, 0xffffffff ;  /* 0xffffffff261c7836 */ /* 0x000fca0000000000 */
[----:B------:R-:W-:-:S13]  /*1e50*/  ISETP.GT.U32.OR P0, PT, R28, 0x7feffffe, P0 ;  /* 0x7feffffe1c00780c */ /* 0x000fda0000704470 */
[----:B------:R-:W-:Y:S05]  /*1e60*/  @P0 BRA `(.L_x_111) ;  /* 0x00000000006c0947 */ /* 0x000fea0003800000 */
[----:B------:R-:W-:-:S04]  /*1e70*/  LOP3.LUT R20, R25, 0x7ff00000, RZ, 0xc0, !PT ;  /* 0x7ff0000019147812 */ /* 0x000fc800078ec0ff */
[CC--:B------:R-:W-:Y:S02]  /*1e80*/  ISETP.GE.U32.AND P0, PT, R11.reuse, R20.reuse, PT ;  /* 0x000000140b00720c */ /* 0x0c0fe40003f06070 */
[----:B------:R-:W-:Y:S01]  /*1e90*/  VIADDMNMX R11, R11, -R20, 0xb9600000, !PT ;  /* 0xb96000000b0b7446 */ /* 0x000fe20007800914 */
[----:B------:R-:W-:Y:S01]  /*1ea0*/  IMAD.MOV.U32 R20, RZ, RZ, RZ ;  /* 0x000000ffff147224 */ /* 0x000fe200078e00ff */
[----:B------:R-:W-:Y:S02]  /*1eb0*/  SEL R36, R36, 0x63400000, !P0 ;  /* 0x6340000024247807 */ /* 0x000fe40004000000 */
[----:B------:R-:W-:-:S05]  /*1ec0*/  VIMNMX R11, PT, PT, R11, 0x46a00000, PT ;  /* 0x46a000000b0b7848 */ /* 0x000fca0003fe0100 */
[----:B------:R-:W-:-:S05]  /*1ed0*/  IMAD.IADD R11, R11, 0x1, -R36 ;  /* 0x000000010b0b7824 */ /* 0x000fca00078e0a24 */
[----:B------:R-:W-:-:S06]  /*1ee0*/  IADD3 R21, PT, PT, R11, 0x7fe00000, RZ ;  /* 0x7fe000000b157810 */ /* 0x000fcc0007ffe0ff */
[----:B------:R-:W-:-:S10]  /*1ef0*/  DMUL R28, R32, R20 ;  /* 0x00000014201c7228 */ /* 0x000fd40000000000 */
[----:B------:R-:W-:-:S13]  /*1f00*/  FSETP.GTU.AND P0, PT, |R29|, 1.469367938527859385e-39, PT ;  /* 0x001000001d00780b */ /* 0x000fda0003f0c200 */
[----:B------:R-:W-:Y:S05]  /*1f10*/  @P0 BRA `(.L_x_112) ;  /* 0x0000000000940947 */ /* 0x000fea0003800000 */
[----:B------:R-:W-:Y:S01]  /*1f20*/  DFMA R22, R32, -R22, R26 ;  /* 0x800000162016722b */ /* 0x000fe2000000001a */
[----:B------:R-:W-:-:S09]  /*1f30*/  IMAD.MOV.U32 R20, RZ, RZ, RZ ;  /* 0x000000ffff147224 */ /* 0x000fd200078e00ff */
[C---:B------:R-:W-:Y:S02]  /*1f40*/  FSETP.NEU.AND P0, PT, R23.reuse, RZ, PT ;  /* 0x000000ff1700720b */ /* 0x040fe40003f0d000 */
[----:B------:R-:W-:-:S04]  /*1f50*/  LOP3.LUT R25, R23, 0x80000000, R25, 0x48, !PT ;  /* 0x8000000017197812 */ /* 0x000fc800078e4819 */
[----:B------:R-:W-:-:S07]  /*1f60*/  LOP3.LUT R21, R25, R21, RZ, 0xfc, !PT ;  /* 0x0000001519157212 */ /* 0x000fce00078efcff */
[----:B------:R-:W-:Y:S05]  /*1f70*/  @!P0 BRA `(.L_x_112) ;  /* 0x00000000007c8947 */ /* 0x000fea0003800000 */
[----:B------:R-:W-:Y:S01]  /*1f80*/  IMAD.MOV R23, RZ, RZ, -R11 ;  /* 0x000000ffff177224 */ /* 0x000fe200078e0a0b */
[----:B------:R-:W-:Y:S01]  /*1f90*/  DMUL.RP R20, R32, R20 ;  /* 0x0000001420147228 */ /* 0x000fe20000008000 */
[----:B------:R-:W-:Y:S01]  /*1fa0*/  IMAD.MOV.U32 R22, RZ, RZ, RZ ;  /* 0x000000ffff167224 */ /* 0x000fe200078e00ff */
[----:B------:R-:W-:-:S05]  /*1fb0*/  IADD3 R11, PT, PT, -R11, -0x43300000, RZ ;  /* 0xbcd000000b0b7810 */ /* 0x000fca0007ffe1ff */
[----:B------:R-:W-:-:S03]  /*1fc0*/  DFMA R22, R28, -R22, R32 ;  /* 0x800000161c16722b */ /* 0x000fc60000000020 */
[----:B------:R-:W-:-:S07]  /*1fd0*/  LOP3.LUT R25, R21, R25, RZ, 0x3c, !PT ;  /* 0x0000001915197212 */ /* 0x000fce00078e3cff */
[----:B------:R-:W-:-:S04]  /*1fe0*/  FSETP.NEU.AND P0, PT, |R23|, R11, PT ;  /* 0x0000000b1700720b */ /* 0x000fc80003f0d200 */
[----:B------:R-:W-:Y:S02]  /*1ff0*/  FSEL R28, R20, R28, !P0 ;  /* 0x0000001c141c7208 */ /* 0x000fe40004000000 */
[----:B------:R-:W-:Y:S01]  /*2000*/  FSEL R29, R25, R29, !P0 ;  /* 0x0000001d191d7208 */ /* 0x000fe20004000000 */
[----:B------:R-:W-:Y:S06]  /*2010*/  BRA `(.L_x_112) ;  /* 0x0000000000547947 */ /* 0x000fec0003800000 */
.L_x_111:
[----:B------:R-:W-:-:S14]  /*2020*/  DSETP.NAN.AND P0, PT, R20, R20, PT ;  /* 0x000000141400722a */ /* 0x000fdc0003f08000 */
[----:B------:R-:W-:Y:S05]  /*2030*/  @P0 BRA `(.L_x_113) ;  /* 0x0000000000440947 */ /* 0x000fea0003800000 */
[----:B------:R-:W-:-:S14]  /*2040*/  DSETP.NAN.AND P0, PT, R24, R24, PT ;  /* 0x000000181800722a */ /* 0x000fdc0003f08000 */
[----:B------:R-:W-:Y:S05]  /*2050*/  @P0 BRA `(.L_x_114) ;  /* 0x0000000000300947 */ /* 0x000fea0003800000 */
[----:B------:R-:W-:Y:S01]  /*2060*/  ISETP.NE.AND P0, PT, R31, R38, PT ;  /* 0x000000261f00720c */ /* 0x000fe20003f05270 */
[----:B------:R-:W-:Y:S01]  /*2070*/  IMAD.MOV.U32 R29, RZ, RZ, -0x80000 ;  /* 0xfff80000ff1d7424 */ /* 0x000fe200078e00ff */
[----:B------:R-:W-:-:S11]  /*2080*/  MOV R28, 0x0 ;  /* 0x00000000001c7802 */ /* 0x000fd60000000f00 */
[----:B------:R-:W-:Y:S05]  /*2090*/  @!P0 BRA `(.L_x_112) ;  /* 0x0000000000348947 */ /* 0x000fea0003800000 */
[----:B------:R-:W-:Y:S02]  /*20a0*/  ISETP.NE.AND P0, PT, R31, 0x7ff00000, PT ;  /* 0x7ff000001f00780c */ /* 0x000fe40003f05270 */
[----:B------:R-:W-:Y:S02]  /*20b0*/  LOP3.LUT R29, R21, 0x80000000, R25, 0x48, !PT ;  /* 0x80000000151d7812 */ /* 0x000fe400078e4819 */
[----:B------:R-:W-:-:S13]  /*20c0*/  ISETP.EQ.OR P0, PT, R38, RZ, !P0 ;  /* 0x000000ff2600720c */ /* 0x000fda0004702670 */
[----:B------:R-:W-:Y:S01]  /*20d0*/  @P0 LOP3.LUT R11, R29, 0x7ff00000, RZ, 0xfc, !PT ;  /* 0x7ff000001d0b0812 */ /* 0x000fe200078efcff */
[----:B------:R-:W-:Y:S02]  /*20e0*/  @!P0 IMAD.MOV.U32 R28, RZ, RZ, RZ ;  /* 0x000000ffff1c8224 */ /* 0x000fe400078e00ff */
[----:B------:R-:W-:Y:S02]  /*20f0*/  @P0 IMAD.MOV.U32 R28, RZ, RZ, RZ ;  /* 0x000000ffff1c0224 */ /* 0x000fe400078e00ff */
[----:B------:R-:W-:Y:S01]  /*2100*/  @P0 IMAD.MOV.U32 R29, RZ, RZ, R11 ;  /* 0x000000ffff1d0224 */ /* 0x000fe200078e000b */
[----:B------:R-:W-:Y:S06]  /*2110*/  BRA `(.L_x_112) ;  /* 0x0000000000147947 */ /* 0x000fec0003800000 */
.L_x_114:
[----:B------:R-:W-:Y:S02]  /*2120*/  LOP3.LUT R29, R25, 0x80000, RZ, 0xfc, !PT ;  /* 0x00080000191d7812 */ /* 0x000fe400078efcff */
[----:B------:R-:W-:Y:S01]  /*2130*/  MOV R28, R24 ;  /* 0x00000018001c7202 */ /* 0x000fe20000000f00 */
[----:B------:R-:W-:Y:S06]  /*2140*/  BRA `(.L_x_112) ;  /* 0x0000000000087947 */ /* 0x000fec0003800000 */
.L_x_113:
[----:B------:R-:W-:Y:S01]  /*2150*/  LOP3.LUT R29, R21, 0x80000, RZ, 0xfc, !PT ;  /* 0x00080000151d7812 */ /* 0x000fe200078efcff */
[----:B------:R-:W-:-:S07]  /*2160*/  IMAD.MOV.U32 R28, RZ, RZ, R20 ;  /* 0x000000ffff1c7224 */ /* 0x000fce00078e0014 */
.L_x_112:
[----:B------:R-:W-:Y:S05]  /*2170*/  BSYNC.RECONVERGENT B3 ;  /* 0x0000000000037941 */ /* 0x000fea0003800200 */
.L_x_110:
[----:B------:R-:W-:Y:S02]  /*2180*/  IMAD.MOV.U32 R20, RZ, RZ, R8 ;  /* 0x000000ffff147224 */ /* 0x000fe400078e0008 */
[----:B------:R-:W-:-:S04]  /*2190*/  IMAD.MOV.U32 R21, RZ, RZ, 0x0 ;  /* 0x00000000ff157424 */ /* 0x000fc800078e00ff */
[----:B------:R-:W-:Y:S05]  /*21a0*/  RET.REL.NODEC R20 `(dx_many_series_one_param_time_major_f32) ;  /* 0xffffffdc14947950 */ /* 0x000fea0003c3ffff */
.L_x_115:
        /* <DEDUP_REMOVED lines=13> */
.L_x_208:


//--------------------- .text.dx_batch_f32        --------------------------
	.section	.text.dx_batch_f32,"ax",@progbits
	.align	128
        .global         dx_batch_f32
        .type           dx_batch_f32,@function
        .size           dx_batch_f32,(.L_x_210 - dx_batch_f32)
        .other          dx_batch_f32,@"STO_CUDA_ENTRY STV_DEFAULT"
dx_batch_f32:
.text.dx_batch_f32:
[----:B------:R-:W-:Y:S01]  /*0000*/  LDC R1, c[0x0][0x37c] ;  /* 0x0000df00ff017b82 */ /* 0x000fe20000000800 */
[----:B------:R-:W0:Y:S07]  /*0010*/  S2R R0, SR_TID.X ;  /* 0x0000000000007919 */ /* 0x000e2e0000002100 */
[----:B------:R-:W0:Y:S01]  /*0020*/  S2UR UR4, SR_CTAID.X ;  /* 0x00000000000479c3 */ /* 0x000e220000002500 */
[----:B------:R-:W1:Y:S07]  /*0030*/  LDCU UR5, c[0x0][0x3ac] ;  /* 0x00007580ff0577ac */ /* 0x000e6e0008000800 */
[----:B------:R-:W0:Y:S02]  /*0040*/  LDC R5, c[0x0][0x360] ;  /* 0x0000d800ff057b82 */ /* 0x000e240000000800 */
[----:B0-----:R-:W-:-:S05]  /*0050*/  IMAD R5, R5, UR4, R0 ;  /* 0x0000000405057c24 */ /* 0x001fca000f8e0200 */
[----:B-1----:R-:W-:-:S13]  /*0060*/  ISETP.GE.AND P0, PT, R5, UR5, PT ;  /* 0x0000000505007c0c */ /* 0x002fda000bf06270 */
[----:B------:R-:W-:Y:S05]  /*0070*/  @P0 EXIT ;  /* 0x000000000000094d */ /* 0x000fea0003800000 */
[----:B------:R-:W0:Y:S01]  /*0080*/  LDC.64 R2, c[0x0][0x3a0] ;  /* 0x0000e800ff027b82 */ /* 0x000e220000000a00 */
[----:B------:R-:W1:Y:S01]  /*0090*/  LDCU.64 UR6, c[0x0][0x358] ;  /* 0x00006b00ff0677ac */ /* 0x000e620008000a00 */
[----:B0-----:R-:W-:-:S06]  /*00a0*/  IMAD.WIDE R2, R5, 0x4, R2 ;  /* 0x0000000405027825 */ /* 0x001fcc00078e0202 */
[----:B-1----:R-:W2:Y:S02]  /*00b0*/  LDG.E.CONSTANT R2, desc[UR6][R2.64] ;  /* 0x0000000602027981 */ /* 0x002ea4000c1e9900 */
[----:B--2---:R-:W-:-:S13]  /*00c0*/  ISETP.GE.AND P0, PT, R2, 0x1, PT ;  /* 0x000000010200780c */ /* 0x004fda0003f06270 */
[----:B------:R-:W-:Y:S05]  /*00d0*/  @!P0 EXIT ;  /* 0x000000000000894d */ /* 0x000fea0003800000 */
[----:B------:R-:W0:Y:S01]  /*00e0*/  LDC R4, c[0x0][0x3b0] ;  /* 0x0000ec00ff047b82 */ /* 0x000e220000000800 */
[----:B------:R-:W1:Y:S01]  /*00f0*/  LDCU UR4, c[0x0][0x3a8] ;  /* 0x00007500ff0477ac */ /* 0x000e620008000800 */
[----:B0-----:R-:W-:-:S05]  /*0100*/  VIADD R7, R4, 0x1 ;  /* 0x0000000104077836 */ /* 0x001fca0000000000 */
[----:B-1----:R-:W-:-:S04]  /*0110*/  ISETP.GE.AND P0, PT, R7, UR4, PT ;  /* 0x0000000407007c0c */ /* 0x002fc8000bf06270 */
[----:B------:R-:W-:-:S13]  /*0120*/  ISETP.LT.OR P0, PT, R4, RZ, P0 ;  /* 0x000000ff0400720c */ /* 0x000fda0000701670 */
[----:B------:R-:W-:Y:S05]  /*0130*/  @P0 EXIT ;  /* 0x000000000000094d */ /* 0x000fea0003800000 */
[----:B------:R-:W-:Y:S01]  /*0140*/  VIADD R3, R2, 0xffffffff ;  /* 0xffffffff02037836 */ /* 0x000fe20000000000 */
[----:B------:R-:W0:Y:S01]  /*0150*/  LDCU.64 UR8, c[0x0][0x3b8] ;  /* 0x00007700ff0877ac */ /* 0x000e220008000a00 */
[----:B------:R-:W-:Y:S01]  /*0160*/  IMAD R8, R5, UR4, RZ ;  /* 0x0000000405087c24 */ /* 0x000fe2000f8e02ff */
[----:B------:R-:W-:Y:S01]  /*0170*/  BSSY.RECONVERGENT B0, `(.L_x_116) ;  /* 0x0000056000007945 */ /* 0x000fe20003800200 */
[----:B------:R-:W-:Y:S02]  /*0180*/  IMAD.IADD R4, R3, 0x1, R4 ;  /* 0x0000000103047824 */ /* 0x000fe400078e0204 */
[----:B------:R-:W-:-:S03]  /*0190*/  IMAD.WIDE R8, R8, 0x4, RZ ;  /* 0x0000000408087825 */ /* 0x000fc600078e02ff */
[----:B------:R-:W-:-:S04]  /*01a0*/  VIMNMX R0, PT, PT, R4, UR4, PT ;  /* 0x0000000404007c48 */ /* 0x000fc8000bfe0100 */
[----:B------:R-:W-:Y:S02]  /*01b0*/  ISETP.GE.AND P0, PT, R0, 0x1, PT ;  /* 0x000000010000780c */ /* 0x000fe40003f06270 */
[----:B0-----:R-:W-:-:S04]  /*01c0*/  IADD3 R22, P1, PT, R8, UR8, RZ ;  /* 0x0000000808167c10 */ /* 0x001fc8000ff3e0ff */
[----:B------:R-:W-:-:S07]  /*01d0*/  IADD3.X R23, PT, PT, R9, UR9, RZ, P1, !PT ;  /* 0x0000000909177c10 */ /* 0x000fce0008ffe4ff */
[----:B------:R-:W-:Y:S05]  /*01e0*/  @!P0 BRA `(.L_x_117) ;  /* 0x0000000400388947 */ /* 0x000fea0003800000 */
[C---:B------:R-:W-:Y:S01]  /*01f0*/  ISETP.GE.U32.AND P0, PT, R0.reuse, 0x10, PT ;  /* 0x000000100000780c */ /* 0x040fe20003f06070 */
[----:B------:R-:W-:Y:S01]  /*0200*/  BSSY.RECONVERGENT B1, `(.L_x_118) ;  /* 0x0000021000017945 */ /* 0x000fe20003800200 */
[----:B------:R-:W-:Y:S01]  /*0210*/  LOP3.LUT R14, R0, 0xf, RZ, 0xc0, !PT ;  /* 0x0000000f000e7812 */ /* 0x000fe200078ec0ff */
[----:B------:R-:W-:-:S03]  /*0220*/  IMAD.MOV.U32 R5, RZ, RZ, RZ ;  /* 0x000000ffff057224 */ /* 0x000fc600078e00ff */
[----:B------:R-:W-:-:S07]  /*0230*/  ISETP.NE.AND P1, PT, R14, RZ, PT ;  /* 0x000000ff0e00720c */ /* 0x000fce0003f25270 */
[----:B------:R-:W-:Y:S06]  /*0240*/  @!P0 BRA `(.L_x_119) ;  /* 0x0000000000708947 */ /* 0x000fec0003800000 */
[----:B------:R-:W-:Y:S01]  /*0250*/  IADD3 R12, P0, PT, R22, 0x20, RZ ;  /* 0x00000020160c7810 */ /* 0x000fe20007f1e0ff */
[----:B------:R-:W-:Y:S01]  /*0260*/  IMAD.MOV.U32 R15, RZ, RZ, 0x7fc00000 ;  /* 0x7fc00000ff0f7424 */ /* 0x000fe200078e00ff */
[----:B------:R-:W-:-:S03]  /*0270*/  LOP3.LUT R5, R0, 0x7ffffff0, RZ, 0xc0, !PT ;  /* 0x7ffffff000057812 */ /* 0x000fc600078ec0ff */
[----:B------:R-:W-:Y:S01]  /*0280*/  IMAD.X R13, RZ, RZ, R23, P0 ;  /* 0x000000ffff0d7224 */ /* 0x000fe200000e0617 */
[----:B------:R-:W-:-:S07]  /*0290*/  IADD3 R6, PT, PT, -R5, RZ, RZ ;  /* 0x000000ff05067210 */ /* 0x000fce0007ffe1ff */
.L_x_120:
[----:B0-----:R-:W-:Y:S02]  /*02a0*/  IMAD.MOV.U32 R10, RZ, RZ, R12 ;  /* 0x000000ffff0a7224 */ /* 0x001fe400078e000c */
[----:B------:R-:W-:Y:S02]  /*02b0*/  IMAD.MOV.U32 R11, RZ, RZ, R13 ;  /* 0x000000ffff0b7224 */ /* 0x000fe400078e000d */
[----:B------:R-:W-:Y:S01]  /*02c0*/  VIADD R6, R6, 0x10 ;  /* 0x0000001006067836 */ /* 0x000fe20000000000 */
[----:B------:R-:W-:Y:S02]  /*02d0*/  IADD3 R12, P2, PT, R10, 0x40, RZ ;  /* 0x000000400a0c7810 */ /* 0x000fe40007f5e0ff */
[----:B------:R0:W-:Y:S02]  /*02e0*/  STG.E desc[UR6][R10.64+-0x20], R15 ;  /* 0xffffe00f0a007986 */ /* 0x0001e4000c101906 */
[----:B------:R-:W-:Y:S01]  /*02f0*/  ISETP.NE.AND P0, PT, R6, RZ, PT ;  /* 0x000000ff0600720c */ /* 0x000fe20003f05270 */
[----:B------:R-:W-:Y:S01]  /*0300*/  IMAD.X R13, RZ, RZ, R11, P2 ;  /* 0x000000ffff0d7224 */ /* 0x000fe200010e060b */
        /* <DEDUP_REMOVED lines=16> */
.L_x_119:
[----:B------:R-:W-:Y:S05]  /*0410*/  BSYNC.RECONVERGENT B1 ;  /* 0x0000000000017941 */ /* 0x000fea0003800200 */
.L_x_118:
[----:B------:R-:W-:Y:S05]  /*0420*/  @!P1 BRA `(.L_x_117) ;  /* 0x0000000000a89947 */ /* 0x000fea0003800000 */
[----:B------:R-:W-:Y:S01]  /*0430*/  ISETP.GE.U32.AND P0, PT, R14, 0x8, PT ;  /* 0x000000080e00780c */ /* 0x000fe20003f06070 */
[----:B------:R-:W-:Y:S01]  /*0440*/  BSSY.RECONVERGENT B1, `(.L_x_121) ;  /* 0x000000f000017945 */ /* 0x000fe20003800200 */
[----:B------:R-:W-:-:S04]  /*0450*/  LOP3.LUT R6, R0, 0x7, RZ, 0xc0, !PT ;  /* 0x0000000700067812 */ /* 0x000fc800078ec0ff */
[----:B------:R-:W-:-:S07]  /*0460*/  ISETP.NE.AND P1, PT, R6, RZ, PT ;  /* 0x000000ff0600720c */ /* 0x000fce0003f25270 */
[----:B------:R-:W-:Y:S06]  /*0470*/  @!P0 BRA `(.L_x_122) ;  /* 0x00000000002c8947 */ /* 0x000fec0003800000 */
[----:B------:R-:W-:Y:S02]  /*0480*/  IMAD.MOV.U32 R13, RZ, RZ, 0x7fc00000 ;  /* 0x7fc00000ff0d7424 */ /* 0x000fe400078e00ff */
[----:B0-----:R-:W-:-:S04]  /*0490*/  IMAD.WIDE.U32 R10, R5, 0x4, R22 ;  /* 0x00000004050a7825 */ /* 0x001fc800078e0016 */
[----:B------:R-:W-:Y:S01]  /*04a0*/  VIADD R5, R5, 0x8 ;  /* 0x0000000805057836 */ /* 0x000fe20000000000 */
        /* <DEDUP_REMOVED lines=8> */
.L_x_122:
[----:B------:R-:W-:Y:S05]  /*0530*/  BSYNC.RECONVERGENT B1 ;  /* 0x0000000000017941 */ /* 0x000fea0003800200 */
.L_x_121:
[----:B------:R-:W-:Y:S05]  /*0540*/  @!P1 BRA `(.L_x_117) ;  /* 0x0000000000609947 */ /* 0x000fea0003800000 */
[----:B------:R-:W-:Y:S02]  /*0550*/  ISETP.GE.U32.AND P0, PT, R6, 0x4, PT ;  /* 0x000000040600780c */ /* 0x000fe40003f06070 */
[----:B------:R-:W-:-:S04]  /*0560*/  LOP3.LUT R0, R0, 0x3, RZ, 0xc0, !PT ;  /* 0x0000000300007812 */ /* 0x000fc800078ec0ff */
[----:B------:R-:W-:-:S07]  /*0570*/  ISETP.NE.AND P1, PT, R0, RZ, PT ;  /* 0x000000ff0000720c */ /* 0x000fce0003f25270 */
[----:B-1----:R-:W-:Y:S01]  /*0580*/  @P0 MOV R13, 0x7fc00000 ;  /* 0x7fc00000000d0802 */ /* 0x002fe20000000f00 */
[----:B0-----:R-:W-:-:S04]  /*0590*/  @P0 IMAD.WIDE.U32 R10, R5, 0x4, R22 ;  /* 0x00000004050a0825 */ /* 0x001fc800078e0016 */
[----:B------:R-:W-:Y:S01]  /*05a0*/  @P0 VIADD R5, R5, 0x4 ;  /* 0x0000000405050836 */ /* 0x000fe20000000000 */
[----:B------:R2:W-:Y:S04]  /*05b0*/  @P0 STG.E desc[UR6][R10.64], R13 ;  /* 0x0000000d0a000986 */ /* 0x0005e8000c101906 */
[----:B------:R2:W-:Y:S04]  /*05c0*/  @P0 STG.E desc[UR6][R10.64+0x4], R13 ;  /* 0x0000040d0a000986 */ /* 0x0005e8000c101906 */
[----:B------:R2:W-:Y:S04]  /*05d0*/  @P0 STG.E desc[UR6][R10.64+0x8], R13 ;  /* 0x0000080d0a000986 */ /* 0x0005e8000c101906 */
[----:B------:R2:W-:Y:S01]  /*05e0*/  @P0 STG.E desc[UR6][R10.64+0xc], R13 ;  /* 0x00000c0d0a000986 */ /* 0x0005e2000c101906 */
[----:B------:R-:W-:Y:S05]  /*05f0*/  @!P1 BRA `(.L_x_117) ;  /* 0x0000000000349947 */ /* 0x000fea0003800000 */
[----:B------:R-:W-:-:S04]  /*0600*/  IMAD.WIDE.U32 R8, R5, 0x4, R8 ;  /* 0x0000000405087825 */ /* 0x000fc800078e0008 */
[----:B------:R-:W-:Y:S01]  /*0610*/  IMAD.MOV R0, RZ, RZ, -R0 ;  /* 0x000000ffff007224 */ /* 0x000fe200078e0a00 */
[----:B------:R-:W-:Y:S01]  /*0620*/  IADD3 R5, P0, PT, R8, UR8, RZ ;  /* 0x0000000808057c10 */ /* 0x000fe2000ff1e0ff */
[----:B--2---:R-:W-:-:S03]  /*0630*/  IMAD.MOV.U32 R11, RZ, RZ, 0x7fc00000 ;  /* 0x7fc00000ff0b7424 */ /* 0x004fc600078e00ff */
[----:B------:R-:W-:-:S09]  /*0640*/  IADD3.X R6, PT, PT, R9, UR9, RZ, P0, !PT ;  /* 0x0000000909067c10 */ /* 0x000fd200087fe4ff */
.L_x_123:
[----:B------:R-:W-:Y:S01]  /*0650*/  IMAD.MOV.U32 R8, RZ, RZ, R5 ;  /* 0x000000ffff087224 */ /* 0x000fe200078e0005 */
[----:B------:R-:W-:Y:S01]  /*0660*/  IADD3 R5, P1, PT, R5, 0x4, RZ ;  /* 0x0000000405057810 */ /* 0x000fe20007f3e0ff */
[----:B------:R-:W-:Y:S02]  /*0670*/  IMAD.MOV.U32 R9, RZ, RZ, R6 ;  /* 0x000000ffff097224 */ /* 0x000fe400078e0006 */
[----:B------:R-:W-:Y:S01]  /*0680*/  VIADD R0, R0, 0x1 ;  /* 0x0000000100007836 */ /* 0x000fe20000000000 */
[----:B------:R-:W-:Y:S02]  /*0690*/  IADD3.X R6, PT, PT, RZ, R6, RZ, P1, !PT ;  /* 0x00000006ff067210 */ /* 0x000fe40000ffe4ff */
[----:B------:R3:W-:Y:S02]  /*06a0*/  STG.E desc[UR6][R8.64], R11 ;  /* 0x0000000b08007986 */ /* 0x0007e4000c101906 */
[----:B------:R-:W-:-:S13]  /*06b0*/  ISETP.NE.AND P0, PT, R0, RZ, PT ;  /* 0x000000ff0000720c */ /* 0x000fda0003f05270 */
[----:B---3--:R-:W-:Y:S05]  /*06c0*/  @P0 BRA `(.L_x_123) ;  /* 0xfffffffc00e00947 */ /* 0x008fea000383ffff */
.L_x_117:
[----:B------:R-:W-:Y:S05]  /*06d0*/  BSYNC.RECONVERGENT B0 ;  /* 0x0000000000007941 */ /* 0x000fea0003800200 */
.L_x_116:
[----:B------:R-:W0:Y:S01]  /*06e0*/  I2F.F64.U32 R8, R2 ;  /* 0x0000000200087312 */ /* 0x000e220000201800 */
[----:B------:R-:W-:Y:S07]  /*06f0*/  BSSY.RECONVERGENT B0, `(.L_x_124) ;  /* 0x000000e000007945 */ /* 0x000fee0003800200 */
[----:B012---:R-:W0:Y:S01]  /*0700*/  MUFU.RCP64H R11, R9 ;  /* 0x00000009000b7308 */ /* 0x007e220000001800 */
        /* <DEDUP_REMOVED lines=11> */
[----:B------:R-:W-:Y:S05]  /*07c0*/  CALL.REL.NOINC `($__internal_6_$__cuda_sm20_dblrcp_rn_slowpath_v3) ;  /* 0x0000002800187944 */ /* 0x000fea0003c00000 */
.L_x_125:
[----:B------:R-:W-:Y:S05]  /*07d0*/  BSYNC.RECONVERGENT B0 ;  /* 0x0000000000007941 */ /* 0x000fea0003800200 */
.L_x_124:
[----:B------:R-:W0:Y:S01]  /*07e0*/  LDCU UR5, c[0x0][0x3a8] ;  /* 0x00007500ff0577ac */ /* 0x000e220008000800 */
[----:B------:R-:W1:Y:S01]  /*07f0*/  LDC R0, c[0x0][0x3b0] ;  /* 0x0000ec00ff007b82 */ /* 0x000e620000000800 */
[----:B------:R-:W-:Y:S01]  /*0800*/  IMAD.MOV.U32 R40, RZ, RZ, RZ ;  /* 0x000000ffff287224 */ /* 0x000fe200078e00ff */
[----:B------:R-:W-:Y:S01]  /*0810*/  CS2R R18, SRZ ;  /* 0x0000000000127805 */ /* 0x000fe2000001ff00 */
[----:B------:R-:W-:Y:S01]  /*0820*/  IMAD.MOV.U32 R5, RZ, RZ, 0x7fc00000 ;  /* 0x7fc00000ff057424 */ /* 0x000fe200078e00ff */
[----:B------:R-:W-:Y:S02]  /*0830*/  CS2R R16, SRZ ;  /* 0x0000000000107805 */ /* 0x000fe4000001ff00 */
[----:B------:R-:W-:Y:S01]  /*0840*/  CS2R R14, SRZ ;  /* 0x00000000000e7805 */ /* 0x000fe2000001ff00 */
[----:B0-----:R-:W-:-:S06]  /*0850*/  UIADD3 UR4, UPT, UPT, UR5, -0x2, URZ ;  /* 0xfffffffe05047890 */ /* 0x001fcc000fffe0ff */
[----:B-1----:R-:W-:Y:S02]  /*0860*/  ISETP.NE.AND P0, PT, R0, UR4, PT ;  /* 0x0000000400007c0c */ /* 0x002fe4000bf05270 */
[----:B------:R-:W-:-:S05]  /*0870*/  LOP3.LUT R6, RZ, R0, RZ, 0x33, !PT ;  /* 0x00000000ff067212 */ /* 0x000fca00078e33ff */
[----:B------:R-:W-:-:S06]  /*0880*/  VIADD R6, R6, UR5 ;  /* 0x0000000506067c36 */ /* 0x000fcc0008000000 */
[----:B------:R-:W-:Y:S05]  /*0890*/  @!P0 BRA `(.L_x_126) ;  /* 0x0000001800a88947 */ /* 0x000fea0003800000 */
[----:B------:R-:W-:Y:S01]  /*08a0*/  LOP3.LUT R8, R6, 0xfffffffe, RZ, 0xc0, !PT ;  /* 0xfffffffe06087812 */ /* 0x000fe200078ec0ff */
[----:B------:R-:W-:Y:S01]  /*08b0*/  VIADD R7, R0, 0x2 ;  /* 0x0000000200077836 */ /* 0x000fe20000000000 */
[----:B------:R-:W-:Y:S01]  /*08c0*/  MOV R40, RZ ;  /* 0x000000ff00287202 */ /* 0x000fe20000000f00 */
[----:B------:R-:W-:Y:S01]  /*08d0*/  IMAD.MOV.U32 R5, RZ, RZ, 0x7fc00000 ;  /* 0x7fc00000ff057424 */ /* 0x000fe200078e00ff */
[----:B------:R-:W-:Y:S01]  /*08e0*/  CS2R R18, SRZ ;  /* 0x0000000000127805 */ /* 0x000fe2000001ff00 */
[----:B------:R-:W-:Y:S01]  /*08f0*/  IMAD.MOV R8, RZ, RZ, -R8 ;  /* 0x000000ffff087224 */ /* 0x000fe200078e0a08 */
[----:B------:R-:W0:Y:S06]  /*0900*/  LDCU.64 UR4, c[0x0][0x398] ;  /* 0x00007300ff0477ac */ /* 0x000e2c0008000a00 */
.L_x_172:
[----:B0--3--:R-:W-:-:S05]  /*0910*/  VIADD R9, R7, 0xffffffff ;  /* 0xffffffff07097836 */ /* 0x009fca0000000000 */
[----:B0-----:R-:W-:-:S05]  /*0920*/  IADD3 R12, P0, PT, R9, UR4, RZ ;  /* 0x00000004090c7c10 */ /* 0x001fca000ff1e0ff */
[----:B------:R-:W-:-:S05]  /*0930*/  IMAD.X R13, RZ, RZ, UR5, P0 ;  /* 0x00000005ff0d7e24 */ /* 0x000fca00080e06ff */
[----:B--2---:R-:W2:Y:S01]  /*0940*/  LDG.E.U8.CONSTANT R0, desc[UR6][R12.64] ;  /* 0x000000060c007981 */ /* 0x004ea2000c1e9100 */
[----:B-1--4-:R-:W-:-:S04]  /*0950*/  IMAD.WIDE.U32 R10, R9, 0x4, R22 ;  /* 0x00000004090a7825 */ /* 0x012fc800078e0016 */
[----:B------:R-:W-:-:S05]  /*0960*/  VIADD R8, R8, 0x2 ;  /* 0x0000000208087836 */ /* 0x000fca0000000000 */
[----:B------:R-:W-:Y:S02]  /*0970*/  ISETP.NE.AND P1, PT, R8, RZ, PT ;  /* 0x000000ff0800720c */ /* 0x000fe40003f25270 */
[----:B--2---:R-:W-:-:S13]  /*0980*/  ISETP.NE.AND P0, PT, R0, RZ, PT ;  /* 0x000000ff0000720c */ /* 0x004fda0003f05270 */
[----:B------:R0:W-:Y:S01]  /*0990*/  @P0 STG.E desc[UR6][R10.64], R5 ;  /* 0x000000050a000986 */ /* 0x0001e2000c101906 */
[----:B------:R-:W-:Y:S05]  /*09a0*/  @P0 BRA `(.L_x_127) ;  /* 0x0000000c00240947 */ /* 0x000fea0003800000 */
[----:B------:R-:W1:Y:S08]  /*09b0*/  LDC.64 R24, c[0x0][0x380] ;  /* 0x0000e000ff187b82 */ /* 0x000e700000000a00 */
[----:B------:R-:W2:Y:S08]  /*09c0*/  LDC.64 R26, c[0x0][0x388] ;  /* 0x0000e200ff1a7b82 */ /* 0x000eb00000000a00 */
[----:B------:R-:W3:Y:S01]  /*09d0*/  LDC.64 R28, c[0x0][0x390] ;  /* 0x0000e400ff1c7b82 */ /* 0x000ee20000000a00 */
[----:B-1----:R-:W-:-:S06]  /*09e0*/  IMAD.WIDE.U32 R24, R9, 0x8, R24 ;  /* 0x0000000809187825 */ /* 0x002fcc00078e0018 */
[----:B------:R-:W5:Y:S01]  /*09f0*/  LDG.E.64.CONSTANT R24, desc[UR6][R24.64] ;  /* 0x0000000618187981 */ /* 0x000f62000c1e9b00 */
[----:B--2---:R-:W-:-:S06]  /*0a00*/  IMAD.WIDE.U32 R26, R9, 0x8, R26 ;  /* 0x00000008091a7825 */ /* 0x004fcc00078e001a */
[----:B------:R-:W5:Y:S01]  /*0a10*/  LDG.E.64.CONSTANT R26, desc[UR6][R26.64] ;  /* 0x000000061a1a7981 */ /* 0x000f62000c1e9b00 */
[----:B---3--:R-:W-:-:S06]  /*0a20*/  IMAD.WIDE.U32 R28, R9, 0x8, R28 ;  /* 0x00000008091c7825 */ /* 0x008fcc00078e001c */
[----:B------:R-:W5:Y:S01]  /*0a30*/  LDG.E.64.CONSTANT R28, desc[UR6][R28.64] ;  /* 0x000000061c1c7981 */ /* 0x000f62000c1e9b00 */
[----:B------:R-:W-:Y:S01]  /*0a40*/  ISETP.GE.AND P0, PT, R40, R3, PT ;  /* 0x000000032800720c */ /* 0x000fe20003f06270 */
[----:B------:R-:W-:-:S12]  /*0a50*/  BSSY.RECONVERGENT B1, `(.L_x_127) ;  /* 0x00000be000017945 */ /* 0x000fd80003800200 */
[----:B------:R-:W-:Y:S05]  /*0a60*/  @P0 BRA `(.L_x_128) ;  /* 0x0000000400880947 */ /* 0x000fea0003800000 */
[----:B------:R-:W-:Y:S01]  /*0a70*/  VIADD R40, R40, 0x1 ;  /* 0x0000000128287836 */ /* 0x000fe20000000000 */
[----:B-----5:R-:W-:Y:S02]  /*0a80*/  DADD R14, R14, R24 ;  /* 0x000000000e0e7229 */ /* 0x020fe40000000018 */
[----:B------:R-:W-:Y:S02]  /*0a90*/  DADD R16, R16, R26 ;  /* 0x0000000010107229 */ /* 0x000fe4000000001a */
        /* <DEDUP_REMOVED lines=8> */
[----:B------:R-:W1:Y:S01]  /*0b20*/  MUFU.RCP64H R25, R19 ;  /* 0x0000001300197308 */ /* 0x000e620000001800 */
[----:B------:R-:W-:Y:S01]  /*0b30*/  MOV R24, 0x1 ;  /* 0x0000000100187802 */ /* 0x000fe20000000f00 */
[----:B------:R-:W-:Y:S01]  /*0b40*/  BSSY.RECONVERGENT B3, `(.L_x_132) ;  /* 0x0000014000037945 */ /* 0x000fe20003800200 */
[----:B------:R-:W-:-:S04]  /*0b50*/  FSETP.GEU.AND P2, PT, |R15|, 6.5827683646048100446e-37, PT ;  /* 0x036000000f00780b */ /* 0x000fc80003f4e200 */
[----:B-1----:R-:W-:-:S08]  /*0b60*/  DFMA R26, -R18, R24, 1 ;  /* 0x3ff00000121a742b */ /* 0x002fd00000000118 */
        /* <DEDUP_REMOVED lines=15> */
[----:B0-----:R-:W-:Y:S05]  /*0c60*/  CALL.REL.NOINC `($__internal_7_$__cuda_sm20_div_rn_f64_full) ;  /* 0x0000002400987944 */ /* 0x001fea0003c00000 */
[----:B------:R-:W-:-:S07]  /*0c70*/  IMAD.MOV.U32 R25, RZ, RZ, R9 ;  /* 0x000000ffff197224 */ /* 0x000fce00078e0009 */
.L_x_133:
[----:B------:R-:W-:Y:S05]  /*0c80*/  BSYNC.RECONVERGENT B3 ;  /* 0x0000000000037941 */ /* 0x000fea0003800200 */
.L_x_132:
[----:B------:R-:W1:Y:S01]  /*0c90*/  MUFU.RCP64H R27, R19 ;  /* 0x00000013001b7308 */ /* 0x000e620000001800 */
[----:B------:R-:W-:Y:S01]  /*0ca0*/  IMAD.MOV.U32 R26, RZ, RZ, 0x1 ;  /* 0x00000001ff1a7424 */ /* 0x000fe200078e00ff */
[----:B------:R-:W-:Y:S01]  /*0cb0*/  FSETP.GEU.AND P2, PT, |R17|, 6.5827683646048100446e-37, PT ;  /* 0x036000001100780b */ /* 0x000fe20003f4e200 */
[----:B------:R-:W-:Y:S01]  /*0cc0*/  BSSY.RECONVERGENT B3, `(.L_x_134) ;  /* 0x0000015000037945 */ /* 0x000fe20003800200 */
[----:B------:R-:W-:-:S03]  /*0cd0*/  DMUL R34, R24, 100 ;  /* 0x4059000018227828 */ /* 0x000fc60000000000 */
        /* <DEDUP_REMOVED lines=16> */
[----:B0-----:R-:W-:Y:S05]  /*0de0*/  CALL.REL.NOINC `($__internal_7_$__cuda_sm20_div_rn_f64_full) ;  /* 0x0000002400387944 */ /* 0x001fea0003c00000 */
[----:B------:R-:W-:Y:S02]  /*0df0*/  IMAD.MOV.U32 R26, RZ, RZ, R24 ;  /* 0x000000ffff1a7224 */ /* 0x000fe400078e0018 */
[----:B------:R-:W-:-:S07]  /*0e00*/  IMAD.MOV.U32 R27, RZ, RZ, R9 ;  /* 0x000000ffff1b7224 */ /* 0x000fce00078e0009 */
.L_x_135:
[----:B------:R-:W-:Y:S05]  /*0e10*/  BSYNC.RECONVERGENT B3 ;  /* 0x0000000000037941 */ /* 0x000fea0003800200 */
.L_x_134:
[----:B------:R-:W-:-:S11]  /*0e20*/  DMUL R24, R26, 100 ;  /* 0x405900001a187828 */ /* 0x000fd60000000000 */
.L_x_131:
[----:B------:R-:W-:Y:S05]  /*0e30*/  BSYNC.RECONVERGENT B2 ;  /* 0x0000000000027941 */ /* 0x000fea0003800200 */
.L_x_130:
[----:B------:R-:W-:Y:S01]  /*0e40*/  DADD R26, R24, R34 ;  /* 0x00000000181a7229 */ /* 0x000fe20000000022 */
[----:B------:R-:W-:Y:S01]  /*0e50*/  BSSY.RECONVERGENT B2, `(.L_x_136) ;  /* 0x000001b000027945 */ /* 0x000fe20003800200 */
[----:B0-----:R-:W-:-:S06]  /*0e60*/  IMAD.MOV.U32 R5, RZ, RZ, RZ ;  /* 0x000000ffff057224 */ /* 0x001fcc00078e00ff */
        /* <DEDUP_REMOVED lines=19> */
[----:B------:R-:W-:-:S07]  /*0fa0*/  MOV R0, 0xfc0 ;  /* 0x00000fc000007802 */ /* 0x000fce0000000f00 */
[----:B------:R-:W-:Y:S05]  /*0fb0*/  CALL.REL.NOINC `($__internal_7_$__cuda_sm20_div_rn_f64_full) ;  /* 0x0000002000c47944 */ /* 0x000fea0003c00000 */
[----:B------:R-:W-:-:S07]  /*0fc0*/  IMAD.MOV.U32 R25, RZ, RZ, R9 ;  /* 0x000000ffff197224 */ /* 0x000fce00078e0009 */
.L_x_139:
[----:B------:R-:W-:Y:S05]  /*0fd0*/  BSYNC.RECONVERGENT B3 ;  /* 0x0000000000037941 */ /* 0x000fea0003800200 */
.L_x_138:
[----:B------:R-:W-:-:S06]  /*0fe0*/  DMUL R24, R24, 100 ;  /* 0x4059000018187828 */ /* 0x000fcc0000000000 */
[----:B------:R0:W1:Y:S05]  /*0ff0*/  F2F.F32.F64 R5, R24 ;  /* 0x0000001800057310 */ /* 0x00006a0000301000 */
.L_x_137:
[----:B------:R-:W-:Y:S05]  /*1000*/  BSYNC.RECONVERGENT B2 ;  /* 0x0000000000027941 */ /* 0x000fea0003800200 */
.L_x_136:
[----:B-1----:R2:W-:Y:S01]  /*1010*/  STG.E desc[UR6][R10.64], R5 ;  /* 0x000000050a007986 */ /* 0x0025e2000c101906 */
[----:B------:R-:W-:Y:S01]  /*1020*/  IMAD.MOV.U32 R40, RZ, RZ, R3 ;  /* 0x000000ffff287224 */ /* 0x000fe200078e0003 */
[----:B------:R-:W-:Y:S06]  /*1030*/  BRA `(.L_x_140) ;  /* 0x00000004007c7947 */ /* 0x000fec0003800000 */
.L_x_129:
[----:B------:R-:W-:-:S13]  /*1040*/  ISETP.GE.AND P0, PT, R9, R4, PT ;  /* 0x000000040900720c */ /* 0x000fda0003f06270 */
[----:B------:R-:W-:Y:S05]  /*1050*/  @!P0 BRA `(.L_x_140) ;  /* 0x0000000400748947 */ /* 0x000fea0003800000 */
[----:B------:R-:W-:-:S05]  /*1060*/  IMAD.MOV.U32 R9, RZ, RZ, 0x7fc00000 ;  /* 0x7fc00000ff097424 */ /* 0x000fca00078e00ff */
[----:B------:R3:W-:Y:S01]  /*1070*/  STG.E desc[UR6][R10.64], R9 ;  /* 0x000000090a007986 */ /* 0x0007e2000c101906 */
[----:B------:R-:W-:Y:S05]  /*1080*/  BRA `(.L_x_140) ;  /* 0x0000000400687947 */ /* 0x000fea0003800000 */
.L_x_128:
[-C--:B------:R-:W-:Y:S01]  /*1090*/  DFMA R18, R18, -R20.reuse, R18 ;  /* 0x800000141212722b */ /* 0x080fe20000000012 */
[----:B------:R-:W-:Y:S01]  /*10a0*/  BSSY.RECONVERGENT B2, `(.L_x_141) ;  /* 0x000003b000027945 */ /* 0x000fe20003800200 */
[-C--:B------:R-:W-:Y:S01]  /*10b0*/  DFMA R16, R16, -R20.reuse, R16 ;  /* 0x800000141010722b */ /* 0x080fe20000000010 */
[----:B------:R-:W-:Y:S01]  /*10c0*/  CS2R R34, SRZ ;  /* 0x0000000000227805 */ /* 0x000fe2000001ff00 */
[----:B------:R-:W-:-:S04]  /*10d0*/  DFMA R14, R14, -R20, R14 ;  /* 0x800000140e0e722b */ /* 0x000fc8000000000e */
[----:B-----5:R-:W-:Y:S02]  /*10e0*/  DADD R18, R28, R18 ;  /* 0x000000001c127229 */ /* 0x020fe40000000012 */
[----:B------:R-:W-:Y:S02]  /*10f0*/  DADD R16, R26, R16 ;  /* 0x000000001a107229 */ /* 0x000fe40000000010 */
[----:B------:R-:W-:Y:S01]  /*1100*/  DADD R14, R24, R14 ;  /* 0x00000000180e7229 */ /* 0x000fe2000000000e */
[----:B------:R-:W-:-:S03]  /*1110*/  CS2R R24, SRZ ;  /* 0x0000000000187805 */ /* 0x000fc6000001ff00 */
[----:B------:R-:W-:-:S14]  /*1120*/  DSETP.NEU.AND P0, PT, R18, RZ, PT ;  /* 0x000000ff1200722a */ /* 0x000fdc0003f0d000 */
[----:B------:R-:W-:Y:S05]  /*1130*/  @!P0 BRA `(.L_x_142) ;  /* 0x0000000000c48947 */ /* 0x000fea0003800000 */
[----:B------:R-:W1:Y:S01]  /*1140*/  MUFU.RCP64H R25, R19 ;  /* 0x0000001300197308 */ /* 0x000e620000001800 */
[----:B------:R-:W-:Y:S01]  /*1150*/  IMAD.MOV.U32 R24, RZ, RZ, 0x1 ;  /* 0x00000001ff187424 */ /* 0x000fe200078e00ff */
[----:B------:R-:W-:Y:S01]  /*1160*/  FSETP.GEU.AND P2, PT, |R15|, 6.5827683646048100446e-37, PT ;  /* 0x036000000f00780b */ /* 0x000fe20003f4e200 */
[----:B------:R-:W-:Y:S04]  /*1170*/  BSSY.RECONVERGENT B3, `(.L_x_143) ;  /* 0x0000013000037945 */ /* 0x000fe80003800200 */
        /* <DEDUP_REMOVED lines=16> */
[----:B0-----:R-:W-:Y:S05]  /*1280*/  CALL.REL.NOINC `($__internal_7_$__cuda_sm20_div_rn_f64_full) ;  /* 0x0000002000107944 */ /* 0x001fea0003c00000 */
[----:B------:R-:W-:-:S07]  /*1290*/  IMAD.MOV.U32 R25, RZ, RZ, R9 ;  /* 0x000000ffff197224 */ /* 0x000fce00078e0009 */
.L_x_144:
[----:B------:R-:W-:Y:S05]  /*12a0*/  BSYNC.RECONVERGENT B3 ;  /* 0x0000000000037941 */ /* 0x000fea0003800200 */
.L_x_143:
        /* <DEDUP_REMOVED lines=22> */
[----:B------:R-:W-:Y:S02]  /*1410*/  IMAD.MOV.U32 R26, RZ, RZ, R24 ;  /* 0x000000ffff1a7224 */ /* 0x000fe400078e0018 */
[----:B------:R-:W-:-:S07]  /*1420*/  IMAD.MOV.U32 R27, RZ, RZ, R9 ;  /* 0x000000ffff1b7224 */ /* 0x000fce00078e0009 */
.L_x_146:
[----:B------:R-:W-:Y:S05]  /*1430*/  BSYNC.RECONVERGENT B3 ;  /* 0x0000000000037941 */ /* 0x000fea0003800200 */
.L_x_145:
[----:B------:R-:W-:-:S11]  /*1440*/  DMUL R24, R26, 100 ;  /* 0x405900001a187828 */ /* 0x000fd60000000000 */
.L_x_142:
[----:B------:R-:W-:Y:S05]  /*1450*/  BSYNC.RECONVERGENT B2 ;  /* 0x0000000000027941 */ /* 0x000fea0003800200 */
.L_x_141:
[----:B------:R-:W-:-:S08]  /*1460*/  DADD R26, R24, R34 ;  /* 0x00000000181a7229 */ /* 0x000fd00000000022 */
[----:B------:R-:W-:-:S14]  /*1470*/  DSETP.NEU.AND P0, PT, R26, RZ, PT ;  /* 0x000000ff1a00722a */ /* 0x000fdc0003f0d000 */
[----:B------:R-:W-:Y:S05]  /*1480*/  @!P0 BRA `(.L_x_147) ;  /* 0x0000000000648947 */ /* 0x000fea0003800000 */
[----:B------:R-:W1:Y:S01]  /*1490*/  MUFU.RCP64H R29, R27 ;  /* 0x0000001b001d7308 */ /* 0x000e620000001800 */
[----:B------:R-:W-:Y:S01]  /*14a0*/  IMAD.MOV.U32 R28, RZ, RZ, 0x1 ;  /* 0x00000001ff1c7424 */ /* 0x000fe200078e00ff */
[----:B------:R-:W-:Y:S01]  /*14b0*/  DADD R34, -R24, R34 ;  /* 0x0000000018227229 */ /* 0x000fe20000000122 */
[----:B------:R-:W-:Y:S04]  /*14c0*/  BSSY.RECONVERGENT B2, `(.L_x_148) ;  /* 0x0000011000027945 */ /* 0x000fe80003800200 */
[----:B-1----:R-:W-:-:S08]  /*14d0*/  DFMA R30, -R26, R28, 1 ;  /* 0x3ff000001a1e742b */ /* 0x002fd0000000011c */
        /* <DEDUP_REMOVED lines=13> */
[----:B0-----:R-:W-:Y:S05]  /*15b0*/  CALL.REL.NOINC `($__internal_7_$__cuda_sm20_div_rn_f64_full) ;  /* 0x0000001c00447944 */ /* 0x001fea0003c00000 */
[----:B------:R-:W-:-:S07]  /*15c0*/  IMAD.MOV.U32 R25, RZ, RZ, R9 ;  /* 0x000000ffff197224 */ /* 0x000fce00078e0009 */
.L_x_149:
[----:B------:R-:W-:Y:S05]  /*15d0*/  BSYNC.RECONVERGENT B2 ;  /* 0x0000000000027941 */ /* 0x000fea0003800200 */
.L_x_148:
[----:B------:R-:W-:-:S06]  /*15e0*/  DMUL R24, R24, 100 ;  /* 0x4059000018187828 */ /* 0x000fcc0000000000 */
[----:B0-----:R-:W0:Y:S02]  /*15f0*/  F2F.F32.F64 R5, R24 ;  /* 0x0000001800057310 */ /* 0x001e240000301000 */
[----:B0-----:R0:W-:Y:S01]  /*1600*/  STG.E desc[UR6][R10.64], R5 ;  /* 0x000000050a007986 */ /* 0x0011e2000c101906 */
[----:B------:R-:W-:Y:S05]  /*1610*/  BRA `(.L_x_140) ;  /* 0x0000000000047947 */ /* 0x000fea0003800000 */
.L_x_147:
[----:B------:R1:W-:Y:S02]  /*1620*/  STG.E desc[UR6][R10.64], R5 ;  /* 0x000000050a007986 */ /* 0x0003e4000c101906 */
.L_x_140:
[----:B------:R-:W-:Y:S05]  /*1630*/  BSYNC.RECONVERGENT B1 ;  /* 0x0000000000017941 */ /* 0x000fea0003800200 */
.L_x_127:
[----:B------:R-:W4:Y:S02]  /*1640*/  LDG.E.U8.CONSTANT R12, desc[UR6][R12.64+0x1] ;  /* 0x000001060c0c7981 */ /* 0x000f24000c1e9100 */
[----:B----4-:R-:W-:-:S13]  /*1650*/  ISETP.NE.AND P0, PT, R12, RZ, PT ;  /* 0x000000ff0c00720c */ /* 0x010fda0003f05270 */
[----:B------:R4:W-:Y:S01]  /*1660*/  @P0 STG.E desc[UR6][R10.64+0x4], R5 ;  /* 0x000004050a000986 */ /* 0x0009e2000c101906 */
[----:B------:R-:W-:Y:S05]  /*1670*/  @P0 BRA `(.L_x_150) ;  /* 0x0000000c00240947 */ /* 0x000fea0003800000 */
[----:B------:R-:W1:Y:S01]  /*1680*/  LDC.64 R12, c[0x0][0x380] ;  /* 0x0000e000ff0c7b82 */ /* 0x000e620000000a00 */
[----:B---3--:R-:W-:-:S07]  /*1690*/  VIADD R9, R7, 0xffffffff ;  /* 0xffffffff07097836 */ /* 0x008fce0000000000 */
[----:B0-----:R-:W0:Y:S08]  /*16a0*/  LDC.64 R24, c[0x0][0x388] ;  /* 0x0000e200ff187b82 */ /* 0x001e300000000a00 */
[----:B------:R-:W3:Y:S01]  /*16b0*/  LDC.64 R26, c[0x0][0x390] ;  /* 0x0000e400ff1a7b82 */ /* 0x000ee20000000a00 */
[----:B-1----:R-:W-:-:S06]  /*16c0*/  IMAD.WIDE.U32 R12, R9, 0x8, R12 ;  /* 0x00000008090c7825 */ /* 0x002fcc00078e000c */
[----:B------:R-:W5:Y:S01]  /*16d0*/  LDG.E.64.CONSTANT R12, desc[UR6][R12.64+0x8] ;  /* 0x000008060c0c7981 */ /* 0x000f62000c1e9b00 */
[----:B0-----:R-:W-:-:S06]  /*16e0*/  IMAD.WIDE.U32 R24, R9, 0x8, R24 ;  /* 0x0000000809187825 */ /* 0x001fcc00078e0018 */
[----:B------:R-:W5:Y:S01]  /*16f0*/  LDG.E.64.CONSTANT R24, desc[UR6][R24.64+0x8] ;  /* 0x0000080618187981 */ /* 0x000f62000c1e9b00 */
[----:B---3--:R-:W-:-:S06]  /*1700*/  IMAD.WIDE.U32 R26, R9, 0x8, R26 ;  /* 0x00000008091a7825 */ /* 0x008fcc00078e001a */
[----:B------:R-:W5:Y:S01]  /*1710*/  LDG.E.64.CONSTANT R26, desc[UR6][R26.64+0x8] ;  /* 0x000008061a1a7981 */ /* 0x000f62000c1e9b00 */
[----:B------:R-:W-:Y:S01]  /*1720*/  ISETP.GE.AND P0, PT, R40, R3, PT ;  /* 0x000000032800720c */ /* 0x000fe20003f06270 */
[----:B------:R-:W-:-:S12]  /*1730*/  BSSY.RECONVERGENT B1, `(.L_x_150) ;  /* 0x00000bd000017945 */ /* 0x000fd80003800200 */
[----:B------:R-:W-:Y:S05]  /*1740*/  @!P0 BRA `(.L_x_151) ;  /* 0x0000000400688947 */ /* 0x000fea0003800000 */
[-C--:B------:R-:W-:Y:S01]  /*1750*/  DFMA R18, R18, -R20.reuse, R18 ;  /* 0x800000141212722b */ /* 0x080fe20000000012 */
[----:B------:R-:W-:Y:S01]  /*1760*/  BSSY.RECONVERGENT B2, `(.L_x_152) ;  /* 0x000003b000027945 */ /* 0x000fe20003800200 */
[-C--:B------:R-:W-:Y:S02]  /*1770*/  DFMA R14, R14, -R20.reuse, R14 ;  /* 0x800000140e0e722b */ /* 0x080fe4000000000e */
[----:B------:R-:W-:-:S04]  /*1780*/  DFMA R16, R16, -R20, R16 ;  /* 0x800000141010722b */ /* 0x000fc80000000010 */
[----:B-----5:R-:W-:Y:S02]  /*1790*/  DADD R18, R18, R26 ;  /* 0x0000000012127229 */ /* 0x020fe4000000001a */
[----:B------:R-:W-:Y:S02]  /*17a0*/  DADD R14, R14, R12 ;  /* 0x000000000e0e7229 */ /* 0x000fe4000000000c */
[----:B------:R-:W-:Y:S01]  /*17b0*/  DADD R16, R16, R24 ;  /* 0x0000000010107229 */ /* 0x000fe20000000018 */
[----:B------:R-:W-:Y:S02]  /*17c0*/  CS2R R12, SRZ ;  /* 0x00000000000c7805 */ /* 0x000fe4000001ff00 */
[----:B------:R-:W-:Y:S01]  /*17d0*/  CS2R R24, SRZ ;  /* 0x0000000000187805 */ /* 0x000fe2000001ff00 */
        /* <DEDUP_REMOVED lines=22> */
[----:B--2-4-:R-:W-:Y:S05]  /*1940*/  CALL.REL.NOINC `($__internal_7_$__cuda_sm20_div_rn_f64_full) ;  /* 0x0000001800607944 */ /* 0x014fea0003c00000 */
[----:B------:R-:W-:-:S07]  /*1950*/  IMAD.MOV.U32 R25, RZ, RZ, R9 ;  /* 0x000000ffff197224 */ /* 0x000fce00078e0009 */
.L_x_155:
[----:B------:R-:W-:Y:S05]  /*1960*/  BSYNC.RECONVERGENT B3 ;  /* 0x0000000000037941 */ /* 0x000fea0003800200 */
.L_x_154:
        /* <DEDUP_REMOVED lines=11> */
[----:B------:R-:W-:Y:S02]  /*1a20*/  DFMA R26, R12, R28, R26 ;  /* 0x0000001c0c1a722b */ /* 0x000fe4000000001a */
[----:B------:R-:W-:-:S08]  /*1a30*/  DMUL R12, R24, 100 ;  /* 0x40590000180c7828 */ /* 0x000fd00000000000 */
        /* <DEDUP_REMOVED lines=8> */
[----:B--2-4-:R-:W-:Y:S05]  /*1ac0*/  CALL.REL.NOINC `($__internal_7_$__cuda_sm20_div_rn_f64_full) ;  /* 0x0000001800007944 */ /* 0x014fea0003c00000 */
[----:B------:R-:W-:Y:S02]  /*1ad0*/  IMAD.MOV.U32 R26, RZ, RZ, R24 ;  /* 0x000000ffff1a7224 */ /* 0x000fe400078e0018 */
[----:B------:R-:W-:-:S07]  /*1ae0*/  IMAD.MOV.U32 R27, RZ, RZ, R9 ;  /* 0x000000ffff1b7224 */ /* 0x000fce00078e0009 */
.L_x_157:
[----:B------:R-:W-:Y:S05]  /*1af0*/  BSYNC.RECONVERGENT B3 ;  /* 0x0000000000037941 */ /* 0x000fea0003800200 */
.L_x_156:
[----:B------:R-:W-:-:S11]  /*1b00*/  DMUL R24, R26, 100 ;  /* 0x405900001a187828 */ /* 0x000fd60000000000 */
.L_x_153:
[----:B------:R-:W-:Y:S05]  /*1b10*/  BSYNC.RECONVERGENT B2 ;  /* 0x0000000000027941 */ /* 0x000fea0003800200 */
.L_x_152:
[----:B------:R-:W-:-:S08]  /*1b20*/  DADD R26, R24, R12 ;  /* 0x00000000181a7229 */ /* 0x000fd0000000000c */
[----:B------:R-:W-:-:S14]  /*1b30*/  DSETP.NEU.AND P0, PT, R26, RZ, PT ;  /* 0x000000ff1a00722a */ /* 0x000fdc0003f0d000 */
[----:B------:R0:W-:Y:S01]  /*1b40*/  @!P0 STG.E desc[UR6][R10.64+0x4], R5 ;  /* 0x000004050a008986 */ /* 0x0001e2000c101906 */
        /* <DEDUP_REMOVED lines=19> */
[----:B0-2-4-:R-:W-:Y:S05]  /*1c80*/  CALL.REL.NOINC `($__internal_7_$__cuda_sm20_div_rn_f64_full) ;  /* 0x0000001400907944 */ /* 0x015fea0003c00000 */
[----:B------:R-:W-:-:S07]  /*1c90*/  IMAD.MOV.U32 R25, RZ, RZ, R9 ;  /* 0x000000ffff197224 */ /* 0x000fce00078e0009 */
.L_x_160:
[----:B------:R-:W-:Y:S05]  /*1ca0*/  BSYNC.RECONVERGENT B2 ;  /* 0x0000000000027941 */ /* 0x000fea0003800200 */
.L_x_159:
[----:B------:R-:W-:-:S06]  /*1cb0*/  DMUL R24, R24, 100 ;  /* 0x4059000018187828 */ /* 0x000fcc0000000000 */
[----:B0-2-4-:R-:W0:Y:S02]  /*1cc0*/  F2F.F32.F64 R5, R24 ;  /* 0x0000001800057310 */ /* 0x015e240000301000 */
[----:B0-----:R1:W-:Y:S01]  /*1cd0*/  STG.E desc[UR6][R10.64+0x4], R5 ;  /* 0x000004050a007986 */ /* 0x0013e2000c101906 */
[----:B------:R-:W-:Y:S05]  /*1ce0*/  BRA `(.L_x_158) ;  /* 0x0000000400847947 */ /* 0x000fea0003800000 */
.L_x_151:
[----:B------:R-:W-:Y:S01]  /*1cf0*/  IADD3 R40, PT, PT, R40, 0x1, RZ ;  /* 0x0000000128287810 */ /* 0x000fe20007ffe0ff */
[----:B-----5:R-:W-:Y:S02]  /*1d00*/  DADD R14, R14, R12 ;  /* 0x000000000e0e7229 */ /* 0x020fe4000000000c */
[----:B------:R-:W-:Y:S01]  /*1d10*/  DADD R16, R16, R24 ;  /* 0x0000000010107229 */ /* 0x000fe20000000018 */
[----:B------:R-:W-:Y:S01]  /*1d20*/  ISETP.NE.AND P0, PT, R40, R3, PT ;  /* 0x000000032800720c */ /* 0x000fe20003f05270 */
[----:B------:R-:W-:-:S12]  /*1d30*/  DADD R18, R18, R26 ;  /* 0x0000000012127229 */ /* 0x000fd8000000001a */
[----:B------:R-:W-:Y:S05]  /*1d40*/  @!P0 BRA `(.L_x_161) ;  /* 0x0000000000148947 */ /* 0x000fea0003800000 */
[----:B------:R-:W-:-:S13]  /*1d50*/  ISETP.GE.AND P0, PT, R7, R4, PT ;  /* 0x000000040700720c */ /* 0x000fda0003f06270 */
[----:B------:R-:W-:Y:S05]  /*1d60*/  @!P0 BRA `(.L_x_158) ;  /* 0x0000000400648947 */ /* 0x000fea0003800000 */
[----:B------:R-:W-:-:S05]  /*1d70*/  IMAD.MOV.U32 R9, RZ, RZ, 0x7fc00000 ;  /* 0x7fc00000ff097424 */ /* 0x000fca00078e00ff */
[----:B------:R0:W-:Y:S01]  /*1d80*/  STG.E desc[UR6][R10.64+0x4], R9 ;  /* 0x000004090a007986 */ /* 0x0001e2000c101906 */
[----:B------:R-:W-:Y:S05]  /*1d90*/  BRA `(.L_x_158) ;  /* 0x0000000400587947 */ /* 0x000fea0003800000 */
.L_x_161:
        /* <DEDUP_REMOVED lines=26> */
[----:B------:R-:W-:-:S07]  /*1f40*/  IMAD.MOV.U32 R25, RZ, RZ, R9 ;  /* 0x000000ffff197224 */ /* 0x000fce00078e0009 */
.L_x_165:
[----:B------:R-:W-:Y:S05]  /*1f50*/  BSYNC.RECONVERGENT B3 ;  /* 0x0000000000037941 */ /* 0x000fea0003800200 */
.L_x_164:
        /* <DEDUP_REMOVED lines=24> */
.L_x_167:
[----:B------:R-:W-:Y:S05]  /*20e0*/  BSYNC.RECONVERGENT B3 ;  /* 0x0000000000037941 */ /* 0x000fea0003800200 */
.L_x_166:
[----:B------:R-:W-:-:S11]  /*20f0*/  DMUL R24, R26, 100 ;  /* 0x405900001a187828 */ /* 0x000fd60000000000 */
.L_x_163:
[----:B------:R-:W-:Y:S05]  /*2100*/  BSYNC.RECONVERGENT B2 ;  /* 0x0000000000027941 */ /* 0x000fea0003800200 */
.L_x_162:
[----:B------:R-:W-:Y:S01]  /*2110*/  DADD R26, R24, R12 ;  /* 0x00000000181a7229 */ /* 0x000fe2000000000c */
[----:B------:R-:W-:Y:S01]  /*2120*/  BSSY.RECONVERGENT B2, `(.L_x_168) ;  /* 0x000001b000027945 */ /* 0x000fe20003800200 */
[----:B--2-4-:R-:W-:-:S06]  /*2130*/  IMAD.MOV.U32 R5, RZ, RZ, RZ ;  /* 0x000000ffff057224 */ /* 0x014fcc00078e00ff */
        /* <DEDUP_REMOVED lines=22> */
.L_x_171:
[----:B------:R-:W-:Y:S05]  /*22a0*/  BSYNC.RECONVERGENT B3 ;  /* 0x0000000000037941 */ /* 0x000fea0003800200 */
.L_x_170:
[----:B------:R-:W-:-:S06]  /*22b0*/  DMUL R24, R24, 100 ;  /* 0x4059000018187828 */ /* 0x000fcc0000000000 */
[----:B------:R0:W1:Y:S05]  /*22c0*/  F2F.F32.F64 R5, R24 ;  /* 0x0000001800057310 */ /* 0x00006a0000301000 */
.L_x_169:
[----:B------:R-:W-:Y:S05]  /*22d0*/  BSYNC.RECONVERGENT B2 ;  /* 0x0000000000027941 */ /* 0x000fea0003800200 */
.L_x_168:
[----:B-1----:R3:W-:Y:S01]  /*22e0*/  STG.E desc[UR6][R10.64+0x4], R5 ;  /* 0x000004050a007986 */ /* 0x0027e2000c101906 */
[----:B------:R-:W-:-:S07]  /*22f0*/  MOV R40, R3 ;  /* 0x0000000300287202 */ /* 0x000fce0000000f00 */
.L_x_158:
[----:B------:R-:W-:Y:S05]  /*2300*/  BSYNC.RECONVERGENT B1 ;  /* 0x0000000000017941 */ /* 0x000fea0003800200 */
.L_x_150:
[----:B------:R-:W-:Y:S01]  /*2310*/  VIADD R7, R7, 0x2 ;  /* 0x0000000207077836 */ /* 0x000fe20000000000 */
[----:B------:R-:W-:Y:S06]  /*2320*/  @P1 BRA `(.L_x_172) ;  /* 0xffffffe400781947 */ /* 0x000fec000383ffff */
[----:B------:R-:W-:-:S07]  /*2330*/  VIADD R7, R7, 0xffffffff ;  /* 0xffffffff07077836 */ /* 0x000fce0000000000 */
.L_x_126:
[----:B------:R-:W-:-:S04]  /*2340*/  LOP3.LUT R6, R6, 0x1, RZ, 0xc0, !PT ;  /* 0x0000000106067812 */ /* 0x000fc800078ec0ff */
[----:B------:R-:W-:-:S13]  /*2350*/  ISETP.NE.U32.AND P0, PT, R6, 0x1, PT ;  /* 0x000000010600780c */ /* 0x000fda0003f05070 */
[----:B------:R-:W-:Y:S05]  /*2360*/  @P0 EXIT ;  /* 0x000000000000094d */ /* 0x000fea0003800000 */
[----:B------:R-:W0:Y:S02]  /*2370*/  LDCU.64 UR4, c[0x0][0x398] ;  /* 0x00007300ff0477ac */ /* 0x000e240008000a00 */
[----:B01234-:R-:W-:-:S05]  /*2380*/  IADD3 R10, P0, PT, R7, UR4, RZ ;  /* 0x00000004070a7c10 */ /* 0x01ffca000ff1e0ff */
[----:B------:R-:W-:-:S05]  /*2390*/  IMAD.X R11, RZ, RZ, UR5, P0 ;  /* 0x00000005ff0b7e24 */ /* 0x000fca00080e06ff */
[----:B------:R-:W2:Y:S02]  /*23a0*/  LDG.E.U8.CONSTANT R10, desc[UR6][R10.64] ;  /* 0x000000060a0a7981 */ /* 0x000ea4000c1e9100 */
[----:B--2---:R-:W-:-:S13]  /*23b0*/  ISETP.NE.AND P0, PT, R10, RZ, PT ;  /* 0x000000ff0a00720c */ /* 0x004fda0003f05270 */
[----:B------:R-:W-:-:S05]  /*23c0*/  @P0 IMAD.WIDE.U32 R8, R7, 0x4, R22 ;  /* 0x0000000407080825 */ /* 0x000fca00078e0016 */
[----:B------:R0:W-:Y:S01]  /*23d0*/  @P0 STG.E desc[UR6][R8.64], R5 ;  /* 0x0000000508000986 */ /* 0x0001e2000c101906 */
[----:B------:R-:W-:Y:S05]  /*23e0*/  @P0 EXIT ;  /* 0x000000000000094d */ /* 0x000fea0003800000 */
[----:B0-----:R-:W0:Y:S08]  /*23f0*/  LDC.64 R8, c[0x0][0x380] ;  /* 0x0000e000ff087b82 */ /* 0x001e300000000a00 */
[----:B------:R-:W1:Y:S08]  /*2400*/  LDC.64 R10, c[0x0][0x388] ;  /* 0x0000e200ff0a7b82 */ /* 0x000e700000000a00 */
[----:B------:R-:W2:Y:S01]  /*2410*/  LDC.64 R12, c[0x0][0x390] ;  /* 0x0000e400ff0c7b82 */ /* 0x000ea20000000a00 */
[----:B0-----:R-:W-:-:S06]  /*2420*/  IMAD.WIDE.U32 R8, R7, 0x8, R8 ;  /* 0x0000000807087825 */ /* 0x001fcc00078e0008 */
[----:B------:R-:W5:Y:S01]  /*2430*/  LDG.E.64.CONSTANT R8, desc[UR6][R8.64] ;  /* 0x0000000608087981 */ /* 0x000f62000c1e9b00 */
[----:B-1----:R-:W-:-:S06]  /*2440*/  IMAD.WIDE.U32 R10, R7, 0x8, R10 ;  /* 0x00000008070a7825 */ /* 0x002fcc00078e000a */
[----:B------:R-:W5:Y:S01]  /*2450*/  LDG.E.64.CONSTANT R10, desc[UR6][R10.64] ;  /* 0x000000060a0a7981 */ /* 0x000f62000c1e9b00 */
[----:B--2---:R-:W-:-:S06]  /*2460*/  IMAD.WIDE.U32 R12, R7, 0x8, R12 ;  /* 0x00000008070c7825 */ /* 0x004fcc00078e000c */
[----:B------:R-:W5:Y:S01]  /*2470*/  LDG.E.64.CONSTANT R12, desc[UR6][R12.64] ;  /* 0x000000060c0c7981 */ /* 0x000f62000c1e9b00 */
[----:B------:R-:W-:-:S13]  /*2480*/  ISETP.GE.AND P0, PT, R40, R3, PT ;  /* 0x000000032800720c */ /* 0x000fda0003f06270 */
[----:B------:R-:W-:Y:S05]  /*2490*/  @!P0 BRA `(.L_x_173) ;  /* 0x0000000400648947 */ /* 0x000fea0003800000 */
[-C--:B------:R-:W-:Y:S01]  /*24a0*/  DFMA R2, R18, -R20.reuse, R18 ;  /* 0x800000141202722b */ /* 0x080fe20000000012 */
[----:B------:R-:W-:Y:S01]  /*24b0*/  BSSY.RECONVERGENT B1, `(.L_x_174) ;  /* 0x0000038000017945 */ /* 0x000fe20003800200 */
[-C--:B------:R-:W-:Y:S02]  /*24c0*/  DFMA R16, R16, -R20.reuse, R16 ;  /* 0x800000141010722b */ /* 0x080fe40000000010 */
[----:B------:R-:W-:-:S04]  /*24d0*/  DFMA R14, R14, -R20, R14 ;  /* 0x800000140e0e722b */ /* 0x000fc8000000000e */
[----:B-----5:R-:W-:Y:S02]  /*24e0*/  DADD R2, R12, R2 ;  /* 0x000000000c027229 */ /* 0x020fe40000000002 */
[----:B------:R-:W-:Y:S01]  /*24f0*/  DADD R10, R10, R16 ;  /* 0x000000000a0a7229 */ /* 0x000fe20000000010 */
[----:B------:R-:W-:Y:S01]  /*2500*/  CS2R R12, SRZ ;  /* 0x00000000000c7805 */ /* 0x000fe2000001ff00 */
        /* <DEDUP_REMOVED lines=20> */
[----:B------:R-:W-:Y:S02]  /*2650*/  MOV R27, R3 ;  /* 0x00000003001b7202 */ /* 0x000fe40000000f00 */
[----:B------:R-:W-:-:S07]  /*2660*/  MOV R0, 0x2680 ;  /* 0x0000268000007802 */ /* 0x000fce0000000f00 */
[----:B------:R-:W-:Y:S05]  /*2670*/  CALL.REL.NOINC `($__internal_7_$__cuda_sm20_div_rn_f64_full) ;  /* 0x0000000c00147944 */ /* 0x000fea0003c00000 */
[----:B------:R-:W-:-:S07]  /*2680*/  IMAD.MOV.U32 R25, RZ, RZ, R9 ;  /* 0x000000ffff197224 */ /* 0x000fce00078e0009 */
.L_x_177:
[----:B------:R-:W-:Y:S05]  /*2690*/  BSYNC.RECONVERGENT B2 ;  /* 0x0000000000027941 */ /* 0x000fea0003800200 */
.L_x_176:
        /* <DEDUP_REMOVED lines=21> */
[----:B------:R-:W-:Y:S05]  /*27f0*/  CALL.REL.NOINC `($__internal_7_$__cuda_sm20_div_rn_f64_full) ;  /* 0x0000000800b47944 */ /* 0x000fea0003c00000 */
[----:B------:R-:W-:-:S07]  /*2800*/  IMAD.MOV.U32 R8, RZ, RZ, R24 ;  /* 0x000000ffff087224 */ /* 0x000fce00078e0018 */
.L_x_179:
[----:B------:R-:W-:Y:S05]  /*2810*/  BSYNC.RECONVERGENT B2 ;  /* 0x0000000000027941 */ /* 0x000fea0003800200 */
.L_x_178:
[----:B------:R-:W-:-:S11]  /*2820*/  DMUL R8, R8, 100 ;  /* 0x4059000008087828 */ /* 0x000fd60000000000 */
.L_x_175:
[----:B------:R-:W-:Y:S05]  /*2830*/  BSYNC.RECONVERGENT B1 ;  /* 0x0000000000017941 */ /* 0x000fea0003800200 */
.L_x_174:
[----:B------:R-:W-:-:S08]  /*2840*/  DADD R26, R8, R12 ;  /* 0x00000000081a7229 */ /* 0x000fd0000000000c */
[----:B------:R-:W-:-:S14]  /*2850*/  DSETP.NEU.AND P0, PT, R26, RZ, PT ;  /* 0x000000ff1a00722a */ /* 0x000fdc0003f0d000 */
[----:B------:R-:W-:-:S05]  /*2860*/  @!P0 IMAD.WIDE.U32 R2, R7, 0x4, R22 ;  /* 0x0000000407028825 */ /* 0x000fca00078e0016 */
[----:B------:R0:W-:Y:S01]  /*2870*/  @!P0 STG.E desc[UR6][R2.64], R5 ;  /* 0x0000000502008986 */ /* 0x0001e2000c101906 */
[----:B------:R-:W-:Y:S05]  /*2880*/  @!P0 EXIT ;  /* 0x000000000000894d */ /* 0x000fea0003800000 */
[----:B0-----:R-:W0:Y:S01]  /*2890*/  MUFU.RCP64H R3, R27 ;  /* 0x0000001b00037308 */ /* 0x001e220000001800 */
[----:B------:R-:W-:Y:S01]  /*28a0*/  IMAD.MOV.U32 R2, RZ, RZ, 0x1 ;  /* 0x00000001ff027424 */ /* 0x000fe200078e00ff */
[----:B------:R-:W-:Y:S01]  /*28b0*/  DADD R8, -R8, R12 ;  /* 0x0000000008087229 */ /* 0x000fe2000000010c */
[----:B------:R-:W-:Y:S07]  /*28c0*/  BSSY.RECONVERGENT B1, `(.L_x_180) ;  /* 0x0000011000017945 */ /* 0x000fee0003800200 */
[----:B------:R-:W-:-:S02]  /*28d0*/  DADD R28, -RZ, |R8| ;  /* 0x00000000ff1c7229 */ /* 0x000fc40000000508 */
[----:B0-----:R-:W-:-:S08]  /*28e0*/  DFMA R4, -R26, R2, 1 ;  /* 0x3ff000001a04742b */ /* 0x001fd00000000102 */
[----:B------:R-:W-:Y:S01]  /*28f0*/  FSETP.GEU.AND P1, PT, |R29|, 6.5827683646048100446e-37, PT ;  /* 0x036000001d00780b */ /* 0x000fe20003f2e200 */
[----:B------:R-:W-:-:S08]  /*2900*/  DFMA R4, R4, R4, R4 ;  /* 0x000000040404722b */ /* 0x000fd00000000004 */
[----:B------:R-:W-:-:S08]  /*2910*/  DFMA R4, R2, R4, R2 ;  /* 0x000000040204722b */ /* 0x000fd00000000002 */
[----:B------:R-:W-:-:S08]  /*2920*/  DFMA R2, -R26, R4, 1 ;  /* 0x3ff000001a02742b */ /* 0x000fd00000000104 */
[----:B------:R-:W-:-:S08]  /*2930*/  DFMA R2, R4, R2, R4 ;  /* 0x000000020402722b */ /* 0x000fd00000000004 */
[----:B------:R-:W-:-:S08]  /*2940*/  DMUL R24, |R8|, R2 ;  /* 0x0000000208187228 */ /* 0x000fd00000000200 */
[----:B------:R-:W-:-:S08]  /*2950*/  DFMA R4, -R26, R24, |R8| ;  /* 0x000000181a04722b */ /* 0x000fd00000000508 */
[----:B------:R-:W-:-:S10]  /*2960*/  DFMA R24, R2, R4, R24 ;  /* 0x000000040218722b */ /* 0x000fd40000000018 */
[----:B------:R-:W-:-:S05]  /*2970*/  FFMA R0, RZ, R27, R25 ;  /* 0x0000001bff007223 */ /* 0x000fca0000000019 */
[----:B------:R-:W-:-:S13]  /*2980*/  FSETP.GT.AND P0, PT, |R0|, 1.469367938527859385e-39, PT ;  /* 0x001000000000780b */ /* 0x000fda0003f04200 */
[----:B------:R-:W-:Y:S05]  /*2990*/  @P0 BRA P1, `(.L_x_181) ;  /* 0x00000000000c0947 */ /* 0x000fea0000800000 */
[----:B------:R-:W-:-:S07]  /*29a0*/  MOV R0, 0x29c0 ;  /* 0x000029c000007802 */ /* 0x000fce0000000f00 */
[----:B------:R-:W-:Y:S05]  /*29b0*/  CALL.REL.NOINC `($__internal_7_$__cuda_sm20_div_rn_f64_full) ;  /* 0x0000000800447944 */ /* 0x000fea0003c00000 */
[----:B------:R-:W-:-:S07]  /*29c0*/  IMAD.MOV.U32 R25, RZ, RZ, R9 ;  /* 0x000000ffff197224 */ /* 0x000fce00078e0009 */
.L_x_181:
[----:B------:R-:W-:Y:S05]  /*29d0*/  BSYNC.RECONVERGENT B1 ;  /* 0x0000000000017941 */ /* 0x000fea0003800200 */
.L_x_180:
[----:B------:R-:W-:Y:S01]  /*29e0*/  DMUL R24, R24, 100 ;  /* 0x4059000018187828 */ /* 0x000fe20000000000 */
[----:B------:R-:W-:-:S09]  /*29f0*/  IMAD.WIDE.U32 R22, R7, 0x4, R22 ;  /* 0x0000000407167825 */ /* 0x000fd200078e0016 */
[----:B------:R-:W0:Y:S02]  /*2a00*/  F2F.F32.F64 R25, R24 ;  /* 0x0000001800197310 */ /* 0x000e240000301000 */
[----:B0-----:R-:W-:Y:S01]  /*2a10*/  STG.E desc[UR6][R22.64], R25 ;  /* 0x0000001916007986 */ /* 0x001fe2000c101906 */
[----:B------:R-:W-:Y:S05]  /*2a20*/  EXIT ;  /* 0x000000000000794d */ /* 0x000fea0003800000 */
.L_x_173:
[----:B------:R-:W-:Y:S01]  /*2a30*/  VIADD R3, R2, 0xfffffffe ;  /* 0xfffffffe02037836 */ /* 0x000fe20000000000 */
[----:B-----5:R-:W-:-:S04]  /*2a40*/  DADD R18, R12, R18 ;  /* 0x000000000c127229 */ /* 0x020fc80000000012 */
[----:B------:R-:W-:-:S13]  /*2a50*/  ISETP.NE.AND P0, PT, R40, R3, PT ;  /* 0x000000032800720c */ /* 0x000fda0003f05270 */
[----:B------:R-:W-:Y:S05]  /*2a60*/  @!P0 BRA `(.L_x_182) ;  /* 0x0000000000188947 */ /* 0x000fea0003800000 */
[----:B------:R-:W-:-:S13]  /*2a70*/  ISETP.GE.AND P0, PT, R7, R4, PT ;  /* 0x000000040700720c */ /* 0x000fda0003f06270 */
[----:B------:R-:W-:Y:S05]  /*2a80*/  @!P0 EXIT ;  /* 0x000000000000894d */ /* 0x000fea0003800000 */
[----:B------:R-:W-:-:S04]  /*2a90*/  IMAD.WIDE.U32 R22, R7, 0x4, R22 ;  /* 0x0000000407167825 */ /* 0x000fc800078e0016 */
[----:B------:R-:W-:-:S05]  /*2aa0*/  IMAD.MOV.U32 R3, RZ, RZ, 0x7fc00000 ;  /* 0x7fc00000ff037424 */ /* 0x000fca00078e00ff */
[----:B------:R-:W-:Y:S01]  /*2ab0*/  STG.E desc[UR6][R22.64], R3 ;  /* 0x0000000316007986 */ /* 0x000fe2000c101906 */
[----:B------:R-:W-:Y:S05]  /*2ac0*/  EXIT ;  /* 0x000000000000794d */ /* 0x000fea0003800000 */
.L_x_182:
[----:B------:R-:W-:Y:S01]  /*2ad0*/  DSETP.NEU.AND P0, PT, R18, RZ, PT ;  /* 0x000000ff1200722a */ /* 0x000fe20003f0d000 */
[----:B------:R-:W-:Y:S01]  /*2ae0*/  BSSY.RECONVERGENT B1, `(.L_x_183) ;  /* 0x0000034000017945 */ /* 0x000fe20003800200 */
[----:B------:R-:W-:Y:S01]  /*2af0*/  DADD R16, R10, R16 ;  /* 0x000000000a107229 */ /* 0x000fe20000000010 */
[----:B------:R-:W-:Y:S01]  /*2b00*/  CS2R R2, SRZ ;  /* 0x0000000000027805 */ /* 0x000fe2000001ff00 */
[----:B------:R-:W-:Y:S01]  /*2b10*/  DADD R28, R8, R14 ;  /* 0x00000000081c7229 */ /* 0x000fe2000000000e */
[----:B------:R-:W-:-:S09]  /*2b20*/  CS2R R8, SRZ ;  /* 0x0000000000087805 */ /* 0x000fd2000001ff00 */
[----:B------:R-:W-:Y:S05]  /*2b30*/  @!P0 BRA `(.L_x_184) ;  /* 0x0000000000b88947 */ /* 0x000fea0003800000 */
[----:B------:R-:W0:Y:S01]  /*2b40*/  MUFU.RCP64H R3, R19 ;  /* 0x0000001300037308 */ /* 0x000e220000001800 */
[----:B------:R-:W-:Y:S01]  /*2b50*/  MOV R2, 0x1 ;  /* 0x0000000100027802 */ /* 0x000fe20000000f00 */
[----:B------:R-:W-:Y:S01]  /*2b60*/  BSSY.RECONVERGENT B2, `(.L_x_185) ;  /* 0x0000012000027945 */ /* 0x000fe20003800200 */
[----:B------:R-:W-:-:S04]  /*2b70*/  FSETP.GEU.AND P1, PT, |R29|, 6.5827683646048100446e-37, PT ;  /* 0x036000001d00780b */ /* 0x000fc80003f2e200 */
        /* <DEDUP_REMOVED lines=13> */
[----:B------:R-:W-:-:S07]  /*2c50*/  IMAD.MOV.U32 R27, RZ, RZ, R19 ;  /* 0x000000ffff1b7224 */ /* 0x000fce00078e0013 */
[----:B------:R-:W-:Y:S05]  /*2c60*/  CALL.REL.NOINC `($__internal_7_$__cuda_sm20_div_rn_f64_full) ;  /* 0x0000000400987944 */ /* 0x000fea0003c00000 */
[----:B------:R-:W-:-:S07]  /*2c70*/  IMAD.MOV.U32 R25, RZ, RZ, R9 ;  /* 0x000000ffff197224 */ /* 0x000fce00078e0009 */
.L_x_186:
[----:B------:R-:W-:Y:S05]  /*2c80*/  BSYNC.RECONVERGENT B2 ;  /* 0x0000000000027941 */ /* 0x000fea0003800200 */
.L_x_185:
        /* <DEDUP_REMOVED lines=23> */
.L_x_188:
[----:B------:R-:W-:Y:S05]  /*2e00*/  BSYNC.RECONVERGENT B2 ;  /* 0x0000000000027941 */ /* 0x000fea0003800200 */
.L_x_187:
[----:B------:R-:W-:-:S11]  /*2e10*/  DMUL R8, R8, 100 ;  /* 0x4059000008087828 */ /* 0x000fd60000000000 */
.L_x_184:
[----:B------:R-:W-:Y:S05]  /*2e20*/  BSYNC.RECONVERGENT B1 ;  /* 0x0000000000017941 */ /* 0x000fea0003800200 */
.L_x_183:
[----:B------:R-:W-:Y:S01]  /*2e30*/  DADD R26, R8, R2 ;  /* 0x00000000081a7229 */ /* 0x000fe20000000002 */
[----:B------:R-:W-:Y:S01]  /*2e40*/  BSSY.RECONVERGENT B1, `(.L_x_189) ;  /* 0x000001b000017945 */ /* 0x000fe20003800200 */
[----:B------:R-:W-:-:S06]  /*2e50*/  IMAD.MOV.U32 R25, RZ, RZ, RZ ;  /* 0x000000ffff197224 */ /* 0x000fcc00078e00ff */
[----:B------:R-:W-:-:S14]  /*2e60*/  DSETP.NEU.AND P0, PT, R26, RZ, PT ;  /* 0x000000ff1a00722a */ /* 0x000fdc0003f0d000 */
[----:B------:R-:W-:Y:S05]  /*2e70*/  @!P0 BRA `(.L_x_190) ;  /* 0x00000000005c8947 */ /* 0x000fea0003800000 */
[----:B------:R-:W0:Y:S01]  /*2e80*/  MUFU.RCP64H R5, R27 ;  /* 0x0000001b00057308 */ /* 0x000e220000001800 */
        /* <DEDUP_REMOVED lines=18> */
[----:B------:R-:W-:-:S07]  /*2fb0*/  MOV R25, R9 ;  /* 0x0000000900197202 */ /* 0x000fce0000000f00 */
.L_x_192:
[----:B------:R-:W-:Y:S05]  /*2fc0*/  BSYNC.RECONVERGENT B2 ;  /* 0x0000000000027941 */ /* 0x000fea0003800200 */
.L_x_191:
[----:B------:R-:W-:-:S10]  /*2fd0*/  DMUL R24, R24, 100 ;  /* 0x4059000018187828 */ /* 0x000fd40000000000 */
[----:B------:R0:W1:Y:S02]  /*2fe0*/  F2F.F32.F64 R25, R24 ;  /* 0x0000001800197310 */ /* 0x0000640000301000 */
.L_x_190:
[----:B------:R-:W-:Y:S05]  /*2ff0*/  BSYNC.RECONVERGENT B1 ;  /* 0x0000000000017941 */ /* 0x000fea0003800200 */
.L_x_189:
[----:B------:R-:W-:-:S05]  /*3000*/  IMAD.WIDE.U32 R22, R7, 0x4, R22 ;  /* 0x0000000407167825 */ /* 0x000fca00078e0016 */
[----:B-1----:R-:W-:Y:S01]  /*3010*/  STG.E desc[UR6][R22.64], R25 ;  /* 0x0000001916007986 */ /* 0x002fe2000c101906 */
[----:B------:R-:W-:Y:S05]  /*3020*/  EXIT ;  /* 0x000000000000794d */ /* 0x000fea0003800000 */
        .weak           $__internal_6_$__cuda_sm20_dblrcp_rn_slowpath_v3
        .type           $__internal_6_$__cuda_sm20_dblrcp_rn_slowpath_v3,@function
        .size           $__internal_6_$__cuda_sm20_dblrcp_rn_slowpath_v3,($__internal_7_$__cuda_sm20_div_rn_f64_full - $__internal_6_$__cuda_sm20_dblrcp_rn_slowpath_v3)
$__internal_6_$__cuda_sm20_dblrcp_rn_slowpath_v3:
[----:B------:R-:W-:Y:S01]  /*3030*/  DSETP.GTU.AND P0, PT, |R8|, +INF , PT ;  /* 0x7ff000000800742a */ /* 0x000fe20003f0c200 */
[----:B------:R-:W-:-:S13]  /*3040*/  BSSY.RECONVERGENT B1, `(.L_x_193) ;  /* 0x0000023000017945 */ /* 0x000fda0003800200 */
        /* <DEDUP_REMOVED lines=9> */
[----:B------:R-:W-:Y:S02]  /*30e0*/  VIADD R11, R9, 0xc0200000 ;  /* 0xc0200000090b7836 */ /* 0x000fe40000000000 */
[----:B------:R-:W-:Y:S02]  /*30f0*/  IMAD.MOV.U32 R10, RZ, RZ, R8 ;  /* 0x000000ffff0a7224 */ /* 0x000fe400078e0008 */
[----:B------:R-:W0:Y:S04]  /*3100*/  MUFU.RCP64H R13, R11 ;  /* 0x0000000b000d7308 */ /* 0x000e280000001800 */
        /* <DEDUP_REMOVED lines=10> */
.L_x_196:
        /* <DEDUP_REMOVED lines=10> */
.L_x_194:
[----:B------:R-:W-:Y:S02]  /*3250*/  LOP3.LUT R11, R9, 0x80000, RZ, 0xfc, !PT ;  /* 0x00080000090b7812 */ /* 0x000fe400078efcff */
[----:B------:R-:W-:-:S07]  /*3260*/  MOV R10, R8 ;  /* 0x00000008000a7202 */ /* 0x000fce0000000f00 */
.L_x_195:
[----:B------:R-:W-:Y:S05]  /*3270*/  BSYNC.RECONVERGENT B1 ;  /* 0x0000000000017941 */ /* 0x000fea0003800200 */
.L_x_193:
[----:B------:R-:W-:Y:S02]  /*3280*/  IMAD.MOV.U32 R8, RZ, RZ, R0 ;  /* 0x000000ffff087224 */ /* 0x000fe400078e0000 */
[----:B------:R-:W-:Y:S02]  /*3290*/  IMAD.MOV.U32 R9, RZ, RZ, 0x0 ;  /* 0x00000000ff097424 */ /* 0x000fe400078e00ff */
[----:B------:R-:W-:Y:S02]  /*32a0*/  IMAD.MOV.U32 R20, RZ, RZ, R10 ;  /* 0x000000ffff147224 */ /* 0x000fe400078e000a */
[----:B------:R-:W-:Y:S01]  /*32b0*/  IMAD.MOV.U32 R21, RZ, RZ, R11 ;  /* 0x000000ffff157224 */ /* 0x000fe200078e000b */
[----:B------:R-:W-:Y:S06]  /*32c0*/  RET.REL.NODEC R8 `(dx_batch_f32) ;  /* 0xffffffcc084c7950 */ /* 0x000fec0003c3ffff */
        .weak           $__internal_7_$__cuda_sm20_div_rn_f64_full
        .type           $__internal_7_$__cuda_sm20_div_rn_f64_full,@function
        .size           $__internal_7_$__cuda_sm20_div_rn_f64_full,(.L_x_210 - $__internal_7_$__cuda_sm20_div_rn_f64_full)
$__internal_7_$__cuda_sm20_div_rn_f64_full:
[C---:B------:R-:W-:Y:S01]  /*32d0*/  FSETP.GEU.AND P0, PT, |R27|.reuse, 1.469367938527859385e-39, PT ;  /* 0x001000001b00780b */ /* 0x040fe20003f0e200 */
[----:B------:R-:W-:Y:S01]  /*32e0*/  IMAD.MOV.U32 R36, RZ, RZ, 0x1ca00000 ;  /* 0x1ca00000ff247424 */ /* 0x000fe200078e00ff */
[----:B------:R-:W-:Y:S01]  /*32f0*/  LOP3.LUT R24, R27, 0x800fffff, RZ, 0xc0, !PT ;  /* 0x800fffff1b187812 */ /* 0x000fe200078ec0ff */
[----:B------:R-:W-:Y:S01]  /*3300*/  BSSY.RECONVERGENT B0, `(.L_x_197) ;  /* 0x0000059000007945 */ /* 0x000fe20003800200 */
[----:B------:R-:W-:Y:S02]  /*3310*/  MOV R42, 0x1 ;  /* 0x00000001002a7802 */ /* 0x000fe40000000f00 */
[----:B------:R-:W-:Y:S01]  /*3320*/  LOP3.LUT R25, R24, 0x3ff00000, RZ, 0xfc, !PT ;  /* 0x3ff0000018197812 */ /* 0x000fe200078efcff */
[----:B------:R-:W-:Y:S01]  /*3330*/  IMAD.MOV.U32 R24, RZ, RZ, R26 ;  /* 0x000000ffff187224 */ /* 0x000fe200078e001a */
[C---:B------:R-:W-:Y:S02]  /*3340*/  FSETP.GEU.AND P3, PT, |R29|.reuse, 1.469367938527859385e-39, PT ;  /* 0x001000001d00780b */ /* 0x040fe40003f6e200 */
[----:B------:R-:W-:-:S02]  /*3350*/  LOP3.LUT R9, R29, 0x7ff00000, RZ, 0xc0, !PT ;  /* 0x7ff000001d097812 */ /* 0x000fc400078ec0ff */
[----:B------:R-:W-:Y:S01]  /*3360*/  LOP3.LUT R38, R27, 0x7ff00000, RZ, 0xc0, !PT ;  /* 0x7ff000001b267812 */ /* 0x000fe200078ec0ff */
[----:B------:R-:W-:Y:S02]  /*3370*/  @!P0 DMUL R24, R26, 8.98846567431157953865e+307 ;  /* 0x7fe000001a188828 */ /* 0x000fe40000000000 */
[----:B------:R-:W-:Y:S01]  /*3380*/  IMAD.MOV.U32 R37, RZ, RZ, R9 ;  /* 0x000000ffff257224 */ /* 0x000fe200078e0009 */
[----:B------:R-:W-:-:S03]  /*3390*/  ISETP.GE.U32.AND P2, PT, R9, R38, PT ;  /* 0x000000260900720c */ /* 0x000fc60003f46070 */
[----:B------:R-:W0:Y:S01]  /*33a0*/  MUFU.RCP64H R43, R25 ;  /* 0x00000019002b7308 */ /* 0x000e220000001800 */
[----:B------:R-:W-:Y:S02]  /*33b0*/  SEL R31, R36, 0x63400000, !P2 ;  /* 0x63400000241f7807 */ /* 0x000fe40005000000 */
[----:B------:R-:W-:Y:S02]  /*33c0*/  @!P3 LOP3.LUT R30, R27, 0x7ff00000, RZ, 0xc0, !PT ;  /* 0x7ff000001b1eb812 */ /* 0x000fe400078ec0ff */
[----:B------:R-:W-:Y:S02]  /*33d0*/  LOP3.LUT R31, R31, 0x800fffff, R29, 0xf8, !PT ;  /* 0x800fffff1f1f7812 */ /* 0x000fe400078ef81d */
[----:B------:R-:W-:Y:S02]  /*33e0*/  @!P3 ISETP.GE.U32.AND P4, PT, R9, R30, PT ;  /* 0x0000001e0900b20c */ /* 0x000fe40003f86070 */
[----:B------:R-:W-:Y:S01]  /*33f0*/  @!P0 LOP3.LUT R38, R25, 0x7ff00000, RZ, 0xc0, !PT ;  /* 0x7ff0000019268812 */ /* 0x000fe200078ec0ff */
[----:B0-----:R-:W-:-:S08]  /*3400*/  DFMA R32, R42, -R24, 1 ;  /* 0x3ff000002a20742b */ /* 0x001fd00000000818 */
[----:B------:R-:W-:-:S08]  /*3410*/  DFMA R32, R32, R32, R32 ;  /* 0x000000202020722b */ /* 0x000fd00000000020 */
[----:B------:R-:W-:Y:S01]  /*3420*/  DFMA R42, R42, R32, R42 ;  /* 0x000000202a2a722b */ /* 0x000fe2000000002a */
[----:B------:R-:W-:Y:S01]  /*3430*/  @!P3 SEL R33, R36, 0x63400000, !P4 ;  /* 0x634000002421b807 */ /* 0x000fe20006000000 */
[----:B------:R-:W-:-:S03]  /*3440*/  @!P3 IMAD.MOV.U32 R32, RZ, RZ, RZ ;  /* 0x000000ffff20b224 */ /* 0x000fc600078e00ff */
[----:B------:R-:W-:-:S03]  /*3450*/  @!P3 LOP3.LUT R30, R33, 0x80000000, R29, 0xf8, !PT ;  /* 0x80000000211eb812 */ /* 0x000fc600078ef81d */
[----:B------:R-:W-:Y:S01]  /*3460*/  DFMA R44, R42, -R24, 1 ;  /* 0x3ff000002a2c742b */ /* 0x000fe20000000818 */
[----:B------:R-:W-:Y:S01]  /*3470*/  @!P3 LOP3.LUT R33, R30, 0x100000, RZ, 0xfc, !PT ;  /* 0x001000001e21b812 */ /* 0x000fe200078efcff */
[----:B------:R-:W-:-:S06]  /*3480*/  IMAD.MOV.U32 R30, RZ, RZ, R28 ;  /* 0x000000ffff1e7224 */ /* 0x000fcc00078e001c */
[----:B------:R-:W-:Y:S02]  /*3490*/  DFMA R44, R42, R44, R42 ;  /* 0x0000002c2a2c722b */ /* 0x000fe4000000002a */
[----:B------:R-:W-:-:S08]  /*34a0*/  @!P3 DFMA R30, R30, 2, -R32 ;  /* 0x400000001e1eb82b */ /* 0x000fd00000000820 */
[----:B------:R-:W-:Y:S02]  /*34b0*/  DMUL R42, R44, R30 ;  /* 0x0000001e2c2a7228 */ /* 0x000fe40000000000 */
[----:B------:R-:W-:-:S05]  /*34c0*/  @!P3 LOP3.LUT R37, R31, 0x7ff00000, RZ, 0xc0, !PT ;  /* 0x7ff000001f25b812 */ /* 0x000fca00078ec0ff */
[----:B------:R-:W-:Y:S01]  /*34d0*/  VIADD R39, R37, 0xffffffff ;  /* 0xffffffff25277836 */ /* 0x000fe20000000000 */
[----:B------:R-:W-:-:S04]  /*34e0*/  DFMA R32, R42, -R24, R30 ;  /* 0x800000182a20722b */ /* 0x000fc8000000001e */
[----:B------:R-:W-:Y:S02]  /*34f0*/  ISETP.GT.U32.AND P0, PT, R39, 0x7feffffe, PT ;  /* 0x7feffffe2700780c */ /* 0x000fe40003f04070 */
[----:B------:R-:W-:Y:S02]  /*3500*/  IADD3 R39, PT, PT, R38, -0x1, RZ ;  /* 0xffffffff26277810 */ /* 0x000fe40007ffe0ff */
[----:B------:R-:W-:Y:S02]  /*3510*/  DFMA R32, R44, R32, R42 ;  /* 0x000000202c20722b */ /* 0x000fe4000000002a */
[----:B------:R-:W-:-:S13]  /*3520*/  ISETP.GT.U32.OR P0, PT, R39, 0x7feffffe, P0 ;  /* 0x7feffffe2700780c */ /* 0x000fda0000704470 */
[----:B------:R-:W-:Y:S05]  /*3530*/  @P0 BRA `(.L_x_198) ;  /* 0x0000000000740947 */ /* 0x000fea0003800000 */
[----:B------:R-:W-:-:S04]  /*3540*/  LOP3.LUT R28, R27, 0x7ff00000, RZ, 0xc0, !PT ;  /* 0x7ff000001b1c7812 */ /* 0x000fc800078ec0ff */
[CC--:B------:R-:W-:Y:S02]  /*3550*/  VIADDMNMX R29, R9.reuse, -R28.reuse, 0xb9600000, !PT ;  /* 0xb9600000091d7446 */ /* 0x0c0fe4000780091c */
[----:B------:R-:W-:Y:S02]  /*3560*/  ISETP.GE.U32.AND P0, PT, R9, R28, PT ;  /* 0x0000001c0900720c */ /* 0x000fe40003f06070 */
[----:B------:R-:W-:Y:S02]  /*3570*/  VIMNMX R29, PT, PT, R29, 0x46a00000, PT ;  /* 0x46a000001d1d7848 */ /* 0x000fe40003fe0100 */
[----:B------:R-:W-:-:S05]  /*3580*/  SEL R36, R36, 0x63400000, !P0 ;  /* 0x6340000024247807 */ /* 0x000fca0004000000 */
[----:B------:R-:W-:Y:S02]  /*3590*/  IMAD.IADD R29, R29, 0x1, -R36 ;  /* 0x000000011d1d7824 */ /* 0x000fe400078e0a24 */
[----:B------:R-:W-:Y:S02]  /*35a0*/  IMAD.MOV.U32 R36, RZ, RZ, RZ ;  /* 0x000000ffff247224 */ /* 0x000fe400078e00ff */
[----:B------:R-:W-:-:S06]  /*35b0*/  VIADD R37, R29, 0x7fe00000 ;  /* 0x7fe000001d257836 */ /* 0x000fcc0000000000 */
[----:B------:R-:W-:-:S10]  /*35c0*/  DMUL R42, R32, R36 ;  /* 0x00000024202a7228 */ /* 0x000fd40000000000 */
[----:B------:R-:W-:-:S13]  /*35d0*/  FSETP.GTU.AND P0, PT, |R43|, 1.469367938527859385e-39, PT ;  /* 0x001000002b00780b */ /* 0x000fda0003f0c200 */
[----:B------:R-:W-:Y:S05]  /*35e0*/  @P0 BRA `(.L_x_199) ;  /* 0x0000000000a80947 */ /* 0x000fea0003800000 */
[----:B------:R-:W-:-:S06]  /*35f0*/  DFMA R24, R32, -R24, R30 ;  /* 0x800000182018722b */ /* 0x000fcc000000001e */
[----:B------:R-:W-:-:S04]  /*3600*/  IMAD.MOV.U32 R24, RZ, RZ, RZ ;  /* 0x000000ffff187224 */ /* 0x000fc800078e00ff */
[C---:B------:R-:W-:Y:S02]  /*3610*/  FSETP.NEU.AND P0, PT, R25.reuse, RZ, PT ;  /* 0x000000ff1900720b */ /* 0x040fe40003f0d000 */
[----:B------:R-:W-:-:S04]  /*3620*/  LOP3.LUT R26, R25, 0x80000000, R27, 0x48, !PT ;  /* 0x80000000191a7812 */ /* 0x000fc800078e481b */
[----:B------:R-:W-:-:S07]  /*3630*/  LOP3.LUT R25, R26, R37, RZ, 0xfc, !PT ;  /* 0x000000251a197212 */ /* 0x000fce00078efcff */
[----:B------:R-:W-:Y:S05]  /*3640*/  @!P0 BRA `(.L_x_199) ;  /* 0x0000000000908947 */ /* 0x000fea0003800000 */
[----:B------:R-:W-:Y:S01]  /*3650*/  IMAD.MOV R31, RZ, RZ, -R29 ;  /* 0x000000ffff1f7224 */ /* 0x000fe200078e0a1d */
[----:B------:R-:W-:Y:S01]  /*3660*/  MOV R30, RZ ;  /* 0x000000ff001e7202 */ /* 0x000fe20000000f00 */
[----:B------:R-:W-:Y:S01]  /*3670*/  DMUL.RP R24, R32, R24 ;  /* 0x0000001820187228 */ /* 0x000fe20000008000 */
[----:B------:R-:W-:-:S04]  /*3680*/  IADD3 R29, PT, PT, -R29, -0x43300000, RZ ;  /* 0xbcd000001d1d7810 */ /* 0x000fc80007ffe1ff */
[----:B------:R-:W-:-:S05]  /*3690*/  DFMA R30, R42, -R30, R32 ;  /* 0x8000001e2a1e722b */ /* 0x000fca0000000020 */
[----:B------:R-:W-:-:S05]  /*36a0*/  LOP3.LUT R26, R25, R26, RZ, 0x3c, !PT ;  /* 0x0000001a191a7212 */ /* 0x000fca00078e3cff */
[----:B------:R-:W-:-:S04]  /*36b0*/  FSETP.NEU.AND P0, PT, |R31|, R29, PT ;  /* 0x0000001d1f00720b */ /* 0x000fc80003f0d200 */
[----:B------:R-:W-:Y:S02]  /*36c0*/  FSEL R24, R24, R42, !P0 ;  /* 0x0000002a18187208 */ /* 0x000fe40004000000 */
[----:B------:R-:W-:-:S03]  /*36d0*/  FSEL R25, R26, R43, !P0 ;  /* 0x0000002b1a197208 */ /* 0x000fc60004000000 */
[----:B------:R-:W-:Y:S02]  /*36e0*/  IMAD.MOV.U32 R42, RZ, RZ, R24 ;  /* 0x000000ffff2a7224 */ /* 0x000fe400078e0018 */
[----:B------:R-:W-:Y:S01]  /*36f0*/  IMAD.MOV.U32 R43, RZ, RZ, R25 ;  /* 0x000000ffff2b7224 */ /* 0x000fe200078e0019 */
[----:B------:R-:W-:Y:S06]  /*3700*/  BRA `(.L_x_199) ;  /* 0x0000000000607947 */ /* 0x000fec0003800000 */
.L_x_198:
[----:B------:R-:W-:-:S14]  /*3710*/  DSETP.NAN.AND P0, PT, R28, R28, PT ;  /* 0x0000001c1c00722a */ /* 0x000fdc0003f08000 */
[----:B------:R-:W-:Y:S05]  /*3720*/  @P0 BRA `(.L_x_200) ;  /* 0x00000000004c0947 */ /* 0x000fea0003800000 */
[----:B------:R-:W-:-:S14]  /*3730*/  DSETP.NAN.AND P0, PT, R26, R26, PT ;  /* 0x0000001a1a00722a */ /* 0x000fdc0003f08000 */
[----:B------:R-:W-:Y:S05]  /*3740*/  @P0 BRA `(.L_x_201) ;  /* 0x0000000000340947 */ /* 0x000fea0003800000 */
[----:B------:R-:W-:Y:S01]  /*3750*/  ISETP.NE.AND P0, PT, R37, R38, PT ;  /* 0x000000262500720c */ /* 0x000fe20003f05270 */
[----:B------:R-:W-:Y:S02]  /*3760*/  IMAD.MOV.U32 R42, RZ, RZ, 0x0 ;  /* 0x00000000ff2a7424 */ /* 0x000fe400078e00ff */
[----:B------:R-:W-:-:S10]  /*3770*/  IMAD.MOV.U32 R43, RZ, RZ, -0x80000 ;  /* 0xfff80000ff2b7424 */ /* 0x000fd400078e00ff */
[----:B------:R-:W-:Y:S05]  /*3780*/  @!P0 BRA `(.L_x_199) ;  /* 0x0000000000408947 */ /* 0x000fea0003800000 */
[----:B------:R-:W-:Y:S02]  /*3790*/  ISETP.NE.AND P0, PT, R37, 0x7ff00000, PT ;  /* 0x7ff000002500780c */ /* 0x000fe40003f05270 */
[----:B------:R-:W-:Y:S02]  /*37a0*/  LOP3.LUT R27, R29, 0x80000000, R27, 0x48, !PT ;  /* 0x800000001d1b7812 */ /* 0x000fe400078e481b */
[----:B------:R-:W-:-:S13]  /*37b0*/  ISETP.EQ.OR P0, PT, R38, RZ, !P0 ;  /* 0x000000ff2600720c */ /* 0x000fda0004702670 */
[----:B------:R-:W-:Y:S01]  /*37c0*/  @P0 LOP3.LUT R9, R27, 0x7ff00000, RZ, 0xfc, !PT ;  /* 0x7ff000001b090812 */ /* 0x000fe200078efcff */
[----:B------:R-:W-:Y:S01]  /*37d0*/  @!P0 IMAD.MOV.U32 R42, RZ, RZ, RZ ;  /* 0x000000ffff2a8224 */ /* 0x000fe200078e00ff */
[----:B------:R-:W-:Y:S01]  /*37e0*/  @!P0 MOV R43, R27 ;  /* 0x0000001b002b8202 */ /* 0x000fe20000000f00 */
[----:B------:R-:W-:Y:S02]  /*37f0*/  @P0 IMAD.MOV.U32 R42, RZ, RZ, RZ ;  /* 0x000000ffff2a0224 */ /* 0x000fe400078e00ff */
[----:B------:R-:W-:Y:S01]  /*3800*/  @P0 IMAD.MOV.U32 R43, RZ, RZ, R9 ;  /* 0x000000ffff2b0224 */ /* 0x000fe200078e0009 */
[----:B------:R-:W-:Y:S06]  /*3810*/  BRA `(.L_x_199) ;  /* 0x00000000001c7947 */ /* 0x000fec0003800000 */
.L_x_201:
[----:B------:R-:W-:Y:S01]  /*3820*/  LOP3.LUT R9, R27, 0x80000, RZ, 0xfc, !PT ;  /* 0x000800001b097812 */ /* 0x000fe200078efcff */
[----:B------:R-:W-:-:S04]  /*3830*/  IMAD.MOV.U32 R42, RZ, RZ, R26 ;  /* 0x000000ffff2a7224 */ /* 0x000fc800078e001a */
[----:B------:R-:W-:Y:S01]  /*3840*/  IMAD.MOV.U32 R43, RZ, RZ, R9 ;  /* 0x000000ffff2b7224 */ /* 0x000fe200078e0009 */
[----:B------:R-:W-:Y:S06]  /*3850*/  BRA `(.L_x_199) ;  /* 0x00000000000c7947 */ /* 0x000fec0003800000 */
.L_x_200:
[----:B------:R-:W-:Y:S01]  /*3860*/  LOP3.LUT R9, R29, 0x80000, RZ, 0xfc, !PT ;  /* 0x000800001d097812 */ /* 0x000fe200078efcff */
[----:B------:R-:W-:-:S03]  /*3870*/  IMAD.MOV.U32 R42, RZ, RZ, R28 ;  /* 0x000000ffff2a7224 */ /* 0x000fc600078e001c */
[----:B------:R-:W-:-:S07]  /*3880*/  MOV R43, R9 ;  /* 0x00000009002b7202 */ /* 0x000fce0000000f00 */
.L_x_199:
[----:B------:R-:W-:Y:S05]  /*3890*/  BSYNC.RECONVERGENT B0 ;  /* 0x0000000000007941 */ /* 0x000fea0003800200 */
.L_x_197:
[----:B------:R-:W-:Y:S02]  /*38a0*/  IMAD.MOV.U32 R26, RZ, RZ, R0 ;  /* 0x000000ffff1a7224 */ /* 0x000fe400078e0000 */
[----:B------:R-:W-:Y:S02]  /*38b0*/  IMAD.MOV.U32 R27, RZ, RZ, 0x0 ;  /* 0x00000000ff1b7424 */ /* 0x000fe400078e00ff */
[----:B------:R-:W-:Y:S02]  /*38c0*/  IMAD.MOV.U32 R24, RZ, RZ, R42 ;  /* 0x000000ffff187224 */ /* 0x000fe400078e002a */
[----:B------:R-:W-:Y:S01]  /*38d0*/  IMAD.MOV.U32 R9, RZ, RZ, R43 ;  /* 0x000000ffff097224 */ /* 0x000fe200078e002b */
[----:B------:R-:W-:Y:S06]  /*38e0*/  RET.REL.NODEC R26 `(dx_batch_f32) ;  /* 0xffffffc41ac47950 */ /* 0x000fec0003c3ffff */
.L_x_202:
        /* <DEDUP_REMOVED lines=9> */
.L_x_210:


//--------------------- .nv.shared.reserved.0     --------------------------
	.section	.nv.shared.reserved.0,"aw",@nobits
	.weak		__nv_reservedSMEM_offset_0_alias
	.size		__nv_reservedSMEM_offset_0_alias, 0, 64
	.other		__nv_reservedSMEM_offset_0_alias,@"STO_CUDA_RESERVED_SHARED STV_DEFAULT"
__nv_reservedSMEM_offset_0_alias:
	.zero		0
	.zero		64


//--------------------- .nv.constant0.dx_many_series_one_param_time_major_f32_fast --------------------------
	.section	.nv.constant0.dx_many_series_one_param_time_major_f32_fast,"a",@progbits
	.sectionflags	@""
	.align	4
.nv.constant0.dx_many_series_one_param_time_major_f32_fast:
	.zero		952


//--------------------- .nv.constant0.dx_batch_f32_fast --------------------------
	.section	.nv.constant0.dx_batch_f32_fast,"a",@progbits
	.sectionflags	@""
	.align	4
.nv.constant0.dx_batch_f32_fast:
	.zero		960


//--------------------- .nv.constant0.dx_many_series_one_param_time_major_f32 --------------------------
	.section	.nv.constant0.dx_many_series_one_param_time_major_f32,"a",@progbits
	.sectionflags	@""
	.align	4
.nv.constant0.dx_many_series_one_param_time_major_f32:
	.zero		952


//--------------------- .nv.constant0.dx_batch_f32 --------------------------
	.section	.nv.constant0.dx_batch_f32,"a",@progbits
	.sectionflags	@""
	.align	4
.nv.constant0.dx_batch_f32:
	.zero		960


//--------------------- SYMBOLS --------------------------

	.type		.nv.reservedSmem.offset0,@object
	.size		.nv.reservedSmem.offset0,0x4
